//
// Generated by NVIDIA NVVM Compiler
//
// Compiler Build ID: CL-36424714
// Cuda compilation tools, release 13.0, V13.0.88
// Based on NVVM 20.0.0
//

.version 9.0
.target sm_100
.address_size 64

	// .globl	_Z14forward_kernelPKfS0_S0_Pfiiib

.visible .entry _Z14forward_kernelPKfS0_S0_Pfiiib(
	.param .u64 .ptr .align 1 _Z14forward_kernelPKfS0_S0_Pfiiib_param_0,
	.param .u64 .ptr .align 1 _Z14forward_kernelPKfS0_S0_Pfiiib_param_1,
	.param .u64 .ptr .align 1 _Z14forward_kernelPKfS0_S0_Pfiiib_param_2,
	.param .u64 .ptr .align 1 _Z14forward_kernelPKfS0_S0_Pfiiib_param_3,
	.param .u32 _Z14forward_kernelPKfS0_S0_Pfiiib_param_4,
	.param .u32 _Z14forward_kernelPKfS0_S0_Pfiiib_param_5,
	.param .u32 _Z14forward_kernelPKfS0_S0_Pfiiib_param_6,
	.param .u8 _Z14forward_kernelPKfS0_S0_Pfiiib_param_7
)
{
	.reg .pred 	%p<14>;
	.reg .b16 	%rs<2>;
	.reg .b32 	%r<50>;
	.reg .b32 	%f<116>;
	.reg .b64 	%rd<47>;

	ld.param.u64 	%rd12, [_Z14forward_kernelPKfS0_S0_Pfiiib_param_0];
	ld.param.u64 	%rd13, [_Z14forward_kernelPKfS0_S0_Pfiiib_param_1];
	ld.param.u64 	%rd10, [_Z14forward_kernelPKfS0_S0_Pfiiib_param_2];
	ld.param.u64 	%rd11, [_Z14forward_kernelPKfS0_S0_Pfiiib_param_3];
	ld.param.u32 	%r25, [_Z14forward_kernelPKfS0_S0_Pfiiib_param_4];
	ld.param.u32 	%r27, [_Z14forward_kernelPKfS0_S0_Pfiiib_param_5];
	ld.param.u32 	%r28, [_Z14forward_kernelPKfS0_S0_Pfiiib_param_6];
	ld.param.s8 	%rs1, [_Z14forward_kernelPKfS0_S0_Pfiiib_param_7];
	cvta.to.global.u64 	%rd1, %rd13;
	cvta.to.global.u64 	%rd2, %rd12;
	mov.u32 	%r29, %ctaid.x;
	mov.u32 	%r30, %ntid.x;
	mov.u32 	%r31, %tid.x;
	mad.lo.s32 	%r1, %r29, %r30, %r31;
	mov.u32 	%r32, %ctaid.y;
	mov.u32 	%r33, %ntid.y;
	mov.u32 	%r34, %tid.y;
	mad.lo.s32 	%r35, %r32, %r33, %r34;
	setp.ge.s32 	%p1, %r1, %r28;
	setp.ge.s32 	%p2, %r35, %r27;
	or.pred  	%p3, %p1, %p2;
	@%p3 bra 	$L__BB0_15;
	setp.lt.s32 	%p4, %r25, 1;
	mov.f32 	%f115, 0f00000000;
	@%p4 bra 	$L__BB0_14;
	mul.lo.s32 	%r3, %r25, %r1;
	mul.lo.s32 	%r4, %r25, %r35;
	and.b32  	%r5, %r25, 15;
	setp.lt.u32 	%p5, %r25, 16;
	mov.f32 	%f115, 0f00000000;
	mov.b32 	%r46, 0;
	@%p5 bra 	$L__BB0_5;
	and.b32  	%r46, %r25, 2147483632;
	neg.s32 	%r44, %r46;
	add.s64 	%rd3, %rd2, 32;
	mul.wide.u32 	%rd14, %r4, 4;
	add.s64 	%rd15, %rd14, %rd1;
	add.s64 	%rd45, %rd15, 32;
	mov.f32 	%f115, 0f00000000;
	mov.u32 	%r43, %r3;
$L__BB0_4:
	.pragma "nounroll";
	mul.wide.s32 	%rd16, %r43, 4;
	add.s64 	%rd17, %rd3, %rd16;
	ld.global.f32 	%f18, [%rd17+-32];
	ld.global.f32 	%f19, [%rd45+-32];
	fma.rn.f32 	%f20, %f18, %f19, %f115;
	ld.global.f32 	%f21, [%rd17+-28];
	ld.global.f32 	%f22, [%rd45+-28];
	fma.rn.f32 	%f23, %f21, %f22, %f20;
	ld.global.f32 	%f24, [%rd17+-24];
	ld.global.f32 	%f25, [%rd45+-24];
	fma.rn.f32 	%f26, %f24, %f25, %f23;
	ld.global.f32 	%f27, [%rd17+-20];
	ld.global.f32 	%f28, [%rd45+-20];
	fma.rn.f32 	%f29, %f27, %f28, %f26;
	ld.global.f32 	%f30, [%rd17+-16];
	ld.global.f32 	%f31, [%rd45+-16];
	fma.rn.f32 	%f32, %f30, %f31, %f29;
	ld.global.f32 	%f33, [%rd17+-12];
	ld.global.f32 	%f34, [%rd45+-12];
	fma.rn.f32 	%f35, %f33, %f34, %f32;
	ld.global.f32 	%f36, [%rd17+-8];
	ld.global.f32 	%f37, [%rd45+-8];
	fma.rn.f32 	%f38, %f36, %f37, %f35;
	ld.global.f32 	%f39, [%rd17+-4];
	ld.global.f32 	%f40, [%rd45+-4];
	fma.rn.f32 	%f41, %f39, %f40, %f38;
	ld.global.f32 	%f42, [%rd17];
	ld.global.f32 	%f43, [%rd45];
	fma.rn.f32 	%f44, %f42, %f43, %f41;
	ld.global.f32 	%f45, [%rd17+4];
	ld.global.f32 	%f46, [%rd45+4];
	fma.rn.f32 	%f47, %f45, %f46, %f44;
	ld.global.f32 	%f48, [%rd17+8];
	ld.global.f32 	%f49, [%rd45+8];
	fma.rn.f32 	%f50, %f48, %f49, %f47;
	ld.global.f32 	%f51, [%rd17+12];
	ld.global.f32 	%f52, [%rd45+12];
	fma.rn.f32 	%f53, %f51, %f52, %f50;
	ld.global.f32 	%f54, [%rd17+16];
	ld.global.f32 	%f55, [%rd45+16];
	fma.rn.f32 	%f56, %f54, %f55, %f53;
	ld.global.f32 	%f57, [%rd17+20];
	ld.global.f32 	%f58, [%rd45+20];
	fma.rn.f32 	%f59, %f57, %f58, %f56;
	ld.global.f32 	%f60, [%rd17+24];
	ld.global.f32 	%f61, [%rd45+24];
	fma.rn.f32 	%f62, %f60, %f61, %f59;
	ld.global.f32 	%f63, [%rd17+28];
	ld.global.f32 	%f64, [%rd45+28];
	fma.rn.f32 	%f115, %f63, %f64, %f62;
	add.s32 	%r44, %r44, 16;
	add.s32 	%r43, %r43, 16;
	add.s64 	%rd45, %rd45, 64;
	setp.ne.s32 	%p6, %r44, 0;
	@%p6 bra 	$L__BB0_4;
$L__BB0_5:
	setp.eq.s32 	%p7, %r5, 0;
	@%p7 bra 	$L__BB0_14;
	and.b32  	%r13, %r25, 7;
	setp.lt.u32 	%p8, %r5, 8;
	@%p8 bra 	$L__BB0_8;
	add.s32 	%r37, %r46, %r3;
	mul.wide.s32 	%rd18, %r37, 4;
	add.s64 	%rd19, %rd2, %rd18;
	ld.global.f32 	%f66, [%rd19];
	add.s32 	%r38, %r46, %r4;
	mul.wide.u32 	%rd20, %r38, 4;
	add.s64 	%rd21, %rd1, %rd20;
	ld.global.f32 	%f67, [%rd21];
	fma.rn.f32 	%f68, %f66, %f67, %f115;
	ld.global.f32 	%f69, [%rd19+4];
	cvt.u64.u32 	%rd22, %r4;
	cvt.u64.u32 	%rd23, %r46;
	add.s64 	%rd24, %rd23, %rd22;
	shl.b64 	%rd25, %rd24, 2;
	add.s64 	%rd26, %rd1, %rd25;
	ld.global.f32 	%f70, [%rd26+4];
	fma.rn.f32 	%f71, %f69, %f70, %f68;
	ld.global.f32 	%f72, [%rd19+8];
	ld.global.f32 	%f73, [%rd26+8];
	fma.rn.f32 	%f74, %f72, %f73, %f71;
	ld.global.f32 	%f75, [%rd19+12];
	ld.global.f32 	%f76, [%rd26+12];
	fma.rn.f32 	%f77, %f75, %f76, %f74;
	ld.global.f32 	%f78, [%rd19+16];
	ld.global.f32 	%f79, [%rd26+16];
	fma.rn.f32 	%f80, %f78, %f79, %f77;
	ld.global.f32 	%f81, [%rd19+20];
	ld.global.f32 	%f82, [%rd26+20];
	fma.rn.f32 	%f83, %f81, %f82, %f80;
	ld.global.f32 	%f84, [%rd19+24];
	ld.global.f32 	%f85, [%rd26+24];
	fma.rn.f32 	%f86, %f84, %f85, %f83;
	ld.global.f32 	%f87, [%rd19+28];
	ld.global.f32 	%f88, [%rd26+28];
	fma.rn.f32 	%f115, %f87, %f88, %f86;
	add.s32 	%r46, %r46, 8;
$L__BB0_8:
	setp.eq.s32 	%p9, %r13, 0;
	@%p9 bra 	$L__BB0_14;
	and.b32  	%r16, %r25, 3;
	setp.lt.u32 	%p10, %r13, 4;
	@%p10 bra 	$L__BB0_11;
	add.s32 	%r39, %r46, %r3;
	mul.wide.s32 	%rd27, %r39, 4;
	add.s64 	%rd28, %rd2, %rd27;
	ld.global.f32 	%f90, [%rd28];
	add.s32 	%r40, %r46, %r4;
	mul.wide.u32 	%rd29, %r40, 4;
	add.s64 	%rd30, %rd1, %rd29;
	ld.global.f32 	%f91, [%rd30];
	fma.rn.f32 	%f92, %f90, %f91, %f115;
	ld.global.f32 	%f93, [%rd28+4];
	cvt.u64.u32 	%rd31, %r4;
	cvt.u64.u32 	%rd32, %r46;
	add.s64 	%rd33, %rd32, %rd31;
	shl.b64 	%rd34, %rd33, 2;
	add.s64 	%rd35, %rd1, %rd34;
	ld.global.f32 	%f94, [%rd35+4];
	fma.rn.f32 	%f95, %f93, %f94, %f92;
	ld.global.f32 	%f96, [%rd28+8];
	ld.global.f32 	%f97, [%rd35+8];
	fma.rn.f32 	%f98, %f96, %f97, %f95;
	ld.global.f32 	%f99, [%rd28+12];
	ld.global.f32 	%f100, [%rd35+12];
	fma.rn.f32 	%f115, %f99, %f100, %f98;
	add.s32 	%r46, %r46, 4;
$L__BB0_11:
	setp.eq.s32 	%p11, %r16, 0;
	@%p11 bra 	$L__BB0_14;
	add.s32 	%r41, %r46, %r4;
	mul.wide.u32 	%rd36, %r41, 4;
	add.s64 	%rd46, %rd1, %rd36;
	add.s32 	%r49, %r46, %r3;
	neg.s32 	%r48, %r16;
$L__BB0_13:
	.pragma "nounroll";
	mul.wide.s32 	%rd37, %r49, 4;
	add.s64 	%rd38, %rd2, %rd37;
	ld.global.f32 	%f101, [%rd38];
	ld.global.f32 	%f102, [%rd46];
	fma.rn.f32 	%f115, %f101, %f102, %f115;
	add.s64 	%rd46, %rd46, 4;
	add.s32 	%r49, %r49, 1;
	add.s32 	%r48, %r48, 1;
	setp.ne.s32 	%p12, %r48, 0;
	@%p12 bra 	$L__BB0_13;
$L__BB0_14:
	cvta.to.global.u64 	%rd39, %rd10;
	mul.wide.u32 	%rd40, %r35, 4;
	add.s64 	%rd41, %rd39, %rd40;
	ld.global.f32 	%f103, [%rd41];
	add.f32 	%f104, %f115, %f103;
	setp.eq.s16 	%p13, %rs1, 0;
	max.f32 	%f105, %f104, 0f00000000;
	selp.f32 	%f106, %f104, %f105, %p13;
	mad.lo.s32 	%r42, %r27, %r1, %r35;
	cvta.to.global.u64 	%rd42, %rd11;
	mul.wide.s32 	%rd43, %r42, 4;
	add.s64 	%rd44, %rd42, %rd43;
	st.global.f32 	[%rd44], %f106;
$L__BB0_15:
	ret;

}
	// .globl	_Z14calcular_errorPKfS0_Pfi
.visible .entry _Z14calcular_errorPKfS0_Pfi(
	.param .u64 .ptr .align 1 _Z14calcular_errorPKfS0_Pfi_param_0,
	.param .u64 .ptr .align 1 _Z14calcular_errorPKfS0_Pfi_param_1,
	.param .u64 .ptr .align 1 _Z14calcular_errorPKfS0_Pfi_param_2,
	.param .u32 _Z14calcular_errorPKfS0_Pfi_param_3
)
{
	.reg .pred 	%p<2>;
	.reg .b32 	%r<6>;
	.reg .b32 	%f<4>;
	.reg .b64 	%rd<11>;

	ld.param.u64 	%rd1, [_Z14calcular_errorPKfS0_Pfi_param_0];
	ld.param.u64 	%rd2, [_Z14calcular_errorPKfS0_Pfi_param_1];
	ld.param.u64 	%rd3, [_Z14calcular_errorPKfS0_Pfi_param_2];
	ld.param.u32 	%r2, [_Z14calcular_errorPKfS0_Pfi_param_3];
	mov.u32 	%r3, %ctaid.x;
	mov.u32 	%r4, %ntid.x;
	mov.u32 	%r5, %tid.x;
	mad.lo.s32 	%r1, %r3, %r4, %r5;
	setp.ge.s32 	%p1, %r1, %r2;
	@%p1 bra 	$L__BB1_2;
	cvta.to.global.u64 	%rd4, %rd1;
	cvta.to.global.u64 	%rd5, %rd2;
	cvta.to.global.u64 	%rd6, %rd3;
	mul.wide.s32 	%rd7, %r1, 4;
	add.s64 	%rd8, %rd4, %rd7;
	ld.global.f32 	%f1, [%rd8];
	add.s64 	%rd9, %rd5, %rd7;
	ld.global.f32 	%f2, [%rd9];
	sub.f32 	%f3, %f1, %f2;
	add.s64 	%rd10, %rd6, %rd7;
	st.global.f32 	[%rd10], %f3;
$L__BB1_2:
	ret;

}
	// .globl	_Z22calcular_error_ocultosPKfS0_S0_Pfiii
.visible .entry _Z22calcular_error_ocultosPKfS0_S0_Pfiii(
	.param .u64 .ptr .align 1 _Z22calcular_error_ocultosPKfS0_S0_Pfiii_param_0,
	.param .u64 .ptr .align 1 _Z22calcular_error_ocultosPKfS0_S0_Pfiii_param_1,
	.param .u64 .ptr .align 1 _Z22calcular_error_ocultosPKfS0_S0_Pfiii_param_2,
	.param .u64 .ptr .align 1 _Z22calcular_error_ocultosPKfS0_S0_Pfiii_param_3,
	.param .u32 _Z22calcular_error_ocultosPKfS0_S0_Pfiii_param_4,
	.param .u32 _Z22calcular_error_ocultosPKfS0_S0_Pfiii_param_5,
	.param .u32 _Z22calcular_error_ocultosPKfS0_S0_Pfiii_param_6
)
{
	.reg .pred 	%p<60>;
	.reg .b32 	%r<68>;
	.reg .b32 	%f<99>;
	.reg .b64 	%rd<51>;

	ld.param.u64 	%rd7, [_Z22calcular_error_ocultosPKfS0_S0_Pfiii_param_0];
	ld.param.u64 	%rd9, [_Z22calcular_error_ocultosPKfS0_S0_Pfiii_param_1];
	ld.param.u64 	%rd10, [_Z22calcular_error_ocultosPKfS0_S0_Pfiii_param_2];
	ld.param.u64 	%rd8, [_Z22calcular_error_ocultosPKfS0_S0_Pfiii_param_3];
	ld.param.u32 	%r29, [_Z22calcular_error_ocultosPKfS0_S0_Pfiii_param_4];
	ld.param.u32 	%r27, [_Z22calcular_error_ocultosPKfS0_S0_Pfiii_param_5];
	ld.param.u32 	%r28, [_Z22calcular_error_ocultosPKfS0_S0_Pfiii_param_6];
	cvta.to.global.u64 	%rd1, %rd9;
	cvta.to.global.u64 	%rd2, %rd10;
	mov.u32 	%r30, %ctaid.x;
	mov.u32 	%r31, %ntid.x;
	mov.u32 	%r32, %tid.x;
	mad.lo.s32 	%r1, %r30, %r31, %r32;
	mov.u32 	%r33, %ctaid.y;
	mov.u32 	%r34, %ntid.y;
	mov.u32 	%r35, %tid.y;
	mad.lo.s32 	%r36, %r33, %r34, %r35;
	setp.ge.s32 	%p1, %r1, %r28;
	setp.ge.s32 	%p2, %r36, %r29;
	or.pred  	%p3, %p1, %p2;
	@%p3 bra 	$L__BB2_44;
	setp.lt.s32 	%p4, %r27, 1;
	mov.f32 	%f78, 0f00000000;
	@%p4 bra 	$L__BB2_42;
	mul.lo.s32 	%r3, %r27, %r36;
	mul.lo.s32 	%r4, %r27, %r1;
	mul.lo.s32 	%r5, %r27, %r29;
	mul.lo.s32 	%r6, %r28, %r27;
	and.b32  	%r7, %r27, 7;
	setp.lt.u32 	%p5, %r27, 8;
	mov.f32 	%f78, 0f00000000;
	mov.b32 	%r66, 0;
	@%p5 bra 	$L__BB2_21;
	and.b32  	%r66, %r27, 2147483640;
	mov.f32 	%f78, 0f00000000;
	mov.b32 	%r64, 0;
	cvt.s64.s32 	%rd14, %r4;
$L__BB2_4:
	.pragma "nounroll";
	add.s32 	%r10, %r64, %r3;
	add.s32 	%r11, %r64, %r4;
	setp.ge.s32 	%p6, %r10, %r5;
	setp.ge.s32 	%p7, %r11, %r6;
	mul.wide.u32 	%rd11, %r10, 4;
	add.s64 	%rd3, %rd2, %rd11;
	or.pred  	%p8, %p6, %p7;
	@%p8 bra 	$L__BB2_6;
	ld.global.f32 	%f42, [%rd3];
	mul.wide.s32 	%rd12, %r11, 4;
	add.s64 	%rd13, %rd1, %rd12;
	ld.global.f32 	%f43, [%rd13];
	fma.rn.f32 	%f78, %f42, %f43, %f78;
$L__BB2_6:
	add.s32 	%r39, %r10, 1;
	add.s32 	%r40, %r11, 1;
	setp.ge.s32 	%p9, %r39, %r5;
	setp.ge.s32 	%p10, %r40, %r6;
	cvt.s64.s32 	%rd15, %r64;
	add.s64 	%rd16, %rd15, %rd14;
	shl.b64 	%rd17, %rd16, 2;
	add.s64 	%rd4, %rd1, %rd17;
	or.pred  	%p11, %p9, %p10;
	@%p11 bra 	$L__BB2_8;
	ld.global.f32 	%f44, [%rd3+4];
	ld.global.f32 	%f45, [%rd4+4];
	fma.rn.f32 	%f78, %f44, %f45, %f78;
$L__BB2_8:
	add.s32 	%r41, %r10, 2;
	add.s32 	%r42, %r11, 2;
	setp.ge.s32 	%p12, %r41, %r5;
	setp.ge.s32 	%p13, %r42, %r6;
	or.pred  	%p14, %p12, %p13;
	@%p14 bra 	$L__BB2_10;
	ld.global.f32 	%f46, [%rd3+8];
	ld.global.f32 	%f47, [%rd4+8];
	fma.rn.f32 	%f78, %f46, %f47, %f78;
$L__BB2_10:
	add.s32 	%r43, %r10, 3;
	add.s32 	%r44, %r11, 3;
	setp.ge.s32 	%p15, %r43, %r5;
	setp.ge.s32 	%p16, %r44, %r6;
	or.pred  	%p17, %p15, %p16;
	@%p17 bra 	$L__BB2_12;
	ld.global.f32 	%f48, [%rd3+12];
	ld.global.f32 	%f49, [%rd4+12];
	fma.rn.f32 	%f78, %f48, %f49, %f78;
$L__BB2_12:
	add.s32 	%r45, %r10, 4;
	add.s32 	%r46, %r11, 4;
	setp.ge.s32 	%p18, %r45, %r5;
	setp.ge.s32 	%p19, %r46, %r6;
	or.pred  	%p20, %p18, %p19;
	@%p20 bra 	$L__BB2_14;
	ld.global.f32 	%f50, [%rd3+16];
	ld.global.f32 	%f51, [%rd4+16];
	fma.rn.f32 	%f78, %f50, %f51, %f78;
$L__BB2_14:
	add.s32 	%r47, %r10, 5;
	add.s32 	%r48, %r11, 5;
	setp.ge.s32 	%p21, %r47, %r5;
	setp.ge.s32 	%p22, %r48, %r6;
	or.pred  	%p23, %p21, %p22;
	@%p23 bra 	$L__BB2_16;
	ld.global.f32 	%f52, [%rd3+20];
	ld.global.f32 	%f53, [%rd4+20];
	fma.rn.f32 	%f78, %f52, %f53, %f78;
$L__BB2_16:
	add.s32 	%r49, %r10, 6;
	add.s32 	%r50, %r11, 6;
	setp.ge.s32 	%p24, %r49, %r5;
	setp.ge.s32 	%p25, %r50, %r6;
	or.pred  	%p26, %p24, %p25;
	@%p26 bra 	$L__BB2_18;
	ld.global.f32 	%f54, [%rd3+24];
	ld.global.f32 	%f55, [%rd4+24];
	fma.rn.f32 	%f78, %f54, %f55, %f78;
$L__BB2_18:
	add.s32 	%r51, %r10, 7;
	add.s32 	%r52, %r11, 7;
	setp.ge.s32 	%p27, %r51, %r5;
	setp.ge.s32 	%p28, %r52, %r6;
	or.pred  	%p29, %p27, %p28;
	@%p29 bra 	$L__BB2_20;
	ld.global.f32 	%f56, [%rd3+28];
	ld.global.f32 	%f57, [%rd4+28];
	fma.rn.f32 	%f78, %f56, %f57, %f78;
$L__BB2_20:
	add.s32 	%r64, %r64, 8;
	setp.ne.s32 	%p30, %r64, %r66;
	@%p30 bra 	$L__BB2_4;
$L__BB2_21:
	setp.eq.s32 	%p31, %r7, 0;
	@%p31 bra 	$L__BB2_42;
	and.b32  	%r14, %r27, 3;
	setp.lt.u32 	%p32, %r7, 4;
	@%p32 bra 	$L__BB2_32;
	add.s32 	%r15, %r66, %r3;
	add.s32 	%r16, %r66, %r4;
	setp.ge.s32 	%p33, %r15, %r5;
	setp.ge.s32 	%p34, %r16, %r6;
	or.pred  	%p35, %p33, %p34;
	@%p35 bra 	$L__BB2_25;
	mul.wide.u32 	%rd18, %r15, 4;
	add.s64 	%rd19, %rd2, %rd18;
	ld.global.f32 	%f59, [%rd19];
	mul.wide.s32 	%rd20, %r16, 4;
	add.s64 	%rd21, %rd1, %rd20;
	ld.global.f32 	%f60, [%rd21];
	fma.rn.f32 	%f78, %f59, %f60, %f78;
$L__BB2_25:
	add.s32 	%r54, %r15, 1;
	add.s32 	%r55, %r16, 1;
	setp.ge.s32 	%p36, %r54, %r5;
	setp.ge.s32 	%p37, %r55, %r6;
	cvt.u64.u32 	%rd22, %r3;
	cvt.u64.u32 	%rd23, %r66;
	add.s64 	%rd24, %rd23, %rd22;
	shl.b64 	%rd25, %rd24, 2;
	add.s64 	%rd5, %rd2, %rd25;
	cvt.s64.s32 	%rd26, %r4;
	add.s64 	%rd27, %rd23, %rd26;
	shl.b64 	%rd28, %rd27, 2;
	add.s64 	%rd6, %rd1, %rd28;
	or.pred  	%p38, %p36, %p37;
	@%p38 bra 	$L__BB2_27;
	ld.global.f32 	%f61, [%rd5+4];
	ld.global.f32 	%f62, [%rd6+4];
	fma.rn.f32 	%f78, %f61, %f62, %f78;
$L__BB2_27:
	add.s32 	%r56, %r15, 2;
	add.s32 	%r57, %r16, 2;
	setp.ge.s32 	%p39, %r56, %r5;
	setp.ge.s32 	%p40, %r57, %r6;
	or.pred  	%p41, %p39, %p40;
	@%p41 bra 	$L__BB2_29;
	ld.global.f32 	%f63, [%rd5+8];
	ld.global.f32 	%f64, [%rd6+8];
	fma.rn.f32 	%f78, %f63, %f64, %f78;
$L__BB2_29:
	add.s32 	%r58, %r15, 3;
	add.s32 	%r59, %r16, 3;
	setp.ge.s32 	%p42, %r58, %r5;
	setp.ge.s32 	%p43, %r59, %r6;
	or.pred  	%p44, %p42, %p43;
	@%p44 bra 	$L__BB2_31;
	ld.global.f32 	%f65, [%rd5+12];
	ld.global.f32 	%f66, [%rd6+12];
	fma.rn.f32 	%f78, %f65, %f66, %f78;
$L__BB2_31:
	add.s32 	%r66, %r66, 4;
$L__BB2_32:
	setp.eq.s32 	%p45, %r14, 0;
	@%p45 bra 	$L__BB2_42;
	setp.eq.s32 	%p46, %r14, 1;
	@%p46 bra 	$L__BB2_39;
	add.s32 	%r19, %r66, %r3;
	add.s32 	%r20, %r66, %r4;
	setp.ge.s32 	%p47, %r19, %r5;
	setp.ge.s32 	%p48, %r20, %r6;
	or.pred  	%p49, %p47, %p48;
	@%p49 bra 	$L__BB2_36;
	mul.wide.u32 	%rd29, %r19, 4;
	add.s64 	%rd30, %rd2, %rd29;
	ld.global.f32 	%f68, [%rd30];
	mul.wide.s32 	%rd31, %r20, 4;
	add.s64 	%rd32, %rd1, %rd31;
	ld.global.f32 	%f69, [%rd32];
	fma.rn.f32 	%f78, %f68, %f69, %f78;
$L__BB2_36:
	add.s32 	%r60, %r19, 1;
	add.s32 	%r61, %r20, 1;
	setp.ge.s32 	%p50, %r60, %r5;
	setp.ge.s32 	%p51, %r61, %r6;
	or.pred  	%p52, %p50, %p51;
	@%p52 bra 	$L__BB2_38;
	cvt.u64.u32 	%rd33, %r3;
	cvt.s64.s32 	%rd34, %r66;
	add.s64 	%rd35, %rd34, %rd33;
	shl.b64 	%rd36, %rd35, 2;
	add.s64 	%rd37, %rd2, %rd36;
	ld.global.f32 	%f70, [%rd37+4];
	cvt.s64.s32 	%rd38, %r4;
	add.s64 	%rd39, %rd34, %rd38;
	shl.b64 	%rd40, %rd39, 2;
	add.s64 	%rd41, %rd1, %rd40;
	ld.global.f32 	%f71, [%rd41+4];
	fma.rn.f32 	%f78, %f70, %f71, %f78;
$L__BB2_38:
	add.s32 	%r66, %r66, 2;
$L__BB2_39:
	and.b32  	%r62, %r27, 1;
	setp.eq.b32 	%p53, %r62, 1;
	not.pred 	%p54, %p53;
	@%p54 bra 	$L__BB2_42;
	add.s32 	%r23, %r66, %r3;
	add.s32 	%r24, %r66, %r4;
	setp.ge.s32 	%p55, %r23, %r5;
	setp.ge.s32 	%p56, %r24, %r6;
	or.pred  	%p57, %p55, %p56;
	@%p57 bra 	$L__BB2_42;
	mul.wide.u32 	%rd42, %r23, 4;
	add.s64 	%rd43, %rd2, %rd42;
	ld.global.f32 	%f72, [%rd43];
	mul.wide.s32 	%rd44, %r24, 4;
	add.s64 	%rd45, %rd1, %rd44;
	ld.global.f32 	%f73, [%rd45];
	fma.rn.f32 	%f78, %f72, %f73, %f78;
$L__BB2_42:
	mad.lo.s32 	%r25, %r29, %r1, %r36;
	mul.lo.s32 	%r63, %r28, %r29;
	setp.ge.s32 	%p58, %r25, %r63;
	@%p58 bra 	$L__BB2_44;
	cvta.to.global.u64 	%rd46, %rd7;
	mul.wide.s32 	%rd47, %r25, 4;
	add.s64 	%rd48, %rd46, %rd47;
	ld.global.f32 	%f74, [%rd48];
	setp.gt.f32 	%p59, %f74, 0f00000000;
	selp.f32 	%f75, 0f3F800000, 0f00000000, %p59;
	mul.f32 	%f76, %f78, %f75;
	cvta.to.global.u64 	%rd49, %rd8;
	add.s64 	%rd50, %rd49, %rd47;
	st.global.f32 	[%rd50], %f76;
$L__BB2_44:
	ret;

}
	// .globl	_Z16actualizar_pesosPfS_PKfS1_fiii
.visible .entry _Z16actualizar_pesosPfS_PKfS1_fiii(
	.param .u64 .ptr .align 1 _Z16actualizar_pesosPfS_PKfS1_fiii_param_0,
	.param .u64 .ptr .align 1 _Z16actualizar_pesosPfS_PKfS1_fiii_param_1,
	.param .u64 .ptr .align 1 _Z16actualizar_pesosPfS_PKfS1_fiii_param_2,
	.param .u64 .ptr .align 1 _Z16actualizar_pesosPfS_PKfS1_fiii_param_3,
	.param .f32 _Z16actualizar_pesosPfS_PKfS1_fiii_param_4,
	.param .u32 _Z16actualizar_pesosPfS_PKfS1_fiii_param_5,
	.param .u32 _Z16actualizar_pesosPfS_PKfS1_fiii_param_6,
	.param .u32 _Z16actualizar_pesosPfS_PKfS1_fiii_param_7
)
{
	.reg .pred 	%p<25>;
	.reg .b32 	%r<77>;
	.reg .b32 	%f<161>;
	.reg .b64 	%rd<94>;

	ld.param.u64 	%rd4, [_Z16actualizar_pesosPfS_PKfS1_fiii_param_1];
	ld.param.u64 	%rd5, [_Z16actualizar_pesosPfS_PKfS1_fiii_param_2];
	ld.param.u64 	%rd6, [_Z16actualizar_pesosPfS_PKfS1_fiii_param_3];
	ld.param.f32 	%f26, [_Z16actualizar_pesosPfS_PKfS1_fiii_param_4];
	ld.param.u32 	%r44, [_Z16actualizar_pesosPfS_PKfS1_fiii_param_5];
	ld.param.u32 	%r42, [_Z16actualizar_pesosPfS_PKfS1_fiii_param_6];
	ld.param.u32 	%r43, [_Z16actualizar_pesosPfS_PKfS1_fiii_param_7];
	cvta.to.global.u64 	%rd1, %rd5;
	cvta.to.global.u64 	%rd2, %rd6;
	mov.u32 	%r45, %ctaid.x;
	mov.u32 	%r46, %ntid.x;
	mov.u32 	%r47, %tid.x;
	mad.lo.s32 	%r1, %r45, %r46, %r47;
	mov.u32 	%r48, %ctaid.y;
	mov.u32 	%r49, %ntid.y;
	mov.u32 	%r50, %tid.y;
	mad.lo.s32 	%r51, %r48, %r49, %r50;
	setp.ge.s32 	%p1, %r1, %r42;
	setp.ge.s32 	%p2, %r51, %r44;
	or.pred  	%p3, %p1, %p2;
	@%p3 bra 	$L__BB3_14;
	setp.lt.s32 	%p4, %r43, 1;
	mov.f32 	%f151, 0f00000000;
	@%p4 bra 	$L__BB3_13;
	and.b32  	%r3, %r43, 7;
	setp.lt.u32 	%p5, %r43, 8;
	mov.f32 	%f151, 0f00000000;
	mov.b32 	%r68, 0;
	@%p5 bra 	$L__BB3_5;
	and.b32  	%r68, %r43, 2147483640;
	neg.s32 	%r66, %r68;
	shl.b32 	%r6, %r44, 3;
	shl.b32 	%r7, %r42, 3;
	mov.f32 	%f151, 0f00000000;
	mul.wide.s32 	%rd11, %r42, 4;
	mul.wide.s32 	%rd13, %r44, 4;
	mov.u32 	%r64, %r1;
	mov.u32 	%r65, %r51;
$L__BB3_4:
	.pragma "nounroll";
	mul.wide.s32 	%rd7, %r64, 4;
	add.s64 	%rd8, %rd2, %rd7;
	ld.global.f32 	%f31, [%rd8];
	mul.wide.s32 	%rd9, %r65, 4;
	add.s64 	%rd10, %rd1, %rd9;
	ld.global.f32 	%f32, [%rd10];
	fma.rn.f32 	%f33, %f31, %f32, %f151;
	add.s64 	%rd12, %rd8, %rd11;
	ld.global.f32 	%f34, [%rd12];
	add.s64 	%rd14, %rd10, %rd13;
	ld.global.f32 	%f35, [%rd14];
	fma.rn.f32 	%f36, %f34, %f35, %f33;
	add.s64 	%rd15, %rd12, %rd11;
	ld.global.f32 	%f37, [%rd15];
	add.s64 	%rd16, %rd14, %rd13;
	ld.global.f32 	%f38, [%rd16];
	fma.rn.f32 	%f39, %f37, %f38, %f36;
	add.s64 	%rd17, %rd15, %rd11;
	ld.global.f32 	%f40, [%rd17];
	add.s64 	%rd18, %rd16, %rd13;
	ld.global.f32 	%f41, [%rd18];
	fma.rn.f32 	%f42, %f40, %f41, %f39;
	add.s64 	%rd19, %rd17, %rd11;
	ld.global.f32 	%f43, [%rd19];
	add.s64 	%rd20, %rd18, %rd13;
	ld.global.f32 	%f44, [%rd20];
	fma.rn.f32 	%f45, %f43, %f44, %f42;
	add.s64 	%rd21, %rd19, %rd11;
	ld.global.f32 	%f46, [%rd21];
	add.s64 	%rd22, %rd20, %rd13;
	ld.global.f32 	%f47, [%rd22];
	fma.rn.f32 	%f48, %f46, %f47, %f45;
	add.s64 	%rd23, %rd21, %rd11;
	ld.global.f32 	%f49, [%rd23];
	add.s64 	%rd24, %rd22, %rd13;
	ld.global.f32 	%f50, [%rd24];
	fma.rn.f32 	%f51, %f49, %f50, %f48;
	add.s64 	%rd25, %rd23, %rd11;
	ld.global.f32 	%f52, [%rd25];
	add.s64 	%rd26, %rd24, %rd13;
	ld.global.f32 	%f53, [%rd26];
	fma.rn.f32 	%f151, %f52, %f53, %f51;
	add.s32 	%r66, %r66, 8;
	add.s32 	%r65, %r65, %r6;
	add.s32 	%r64, %r64, %r7;
	setp.ne.s32 	%p6, %r66, 0;
	@%p6 bra 	$L__BB3_4;
$L__BB3_5:
	setp.eq.s32 	%p7, %r3, 0;
	@%p7 bra 	$L__BB3_13;
	and.b32  	%r15, %r43, 3;
	setp.lt.u32 	%p8, %r3, 4;
	@%p8 bra 	$L__BB3_8;
	mad.lo.s32 	%r53, %r68, %r42, %r1;
	mul.wide.s32 	%rd27, %r53, 4;
	add.s64 	%rd28, %rd2, %rd27;
	ld.global.f32 	%f55, [%rd28];
	mad.lo.s32 	%r54, %r68, %r44, %r51;
	mul.wide.s32 	%rd29, %r54, 4;
	add.s64 	%rd30, %rd1, %rd29;
	ld.global.f32 	%f56, [%rd30];
	fma.rn.f32 	%f57, %f55, %f56, %f151;
	mul.wide.s32 	%rd31, %r42, 4;
	add.s64 	%rd32, %rd28, %rd31;
	ld.global.f32 	%f58, [%rd32];
	mul.wide.s32 	%rd33, %r44, 4;
	add.s64 	%rd34, %rd30, %rd33;
	ld.global.f32 	%f59, [%rd34];
	fma.rn.f32 	%f60, %f58, %f59, %f57;
	add.s64 	%rd35, %rd32, %rd31;
	ld.global.f32 	%f61, [%rd35];
	add.s64 	%rd36, %rd34, %rd33;
	ld.global.f32 	%f62, [%rd36];
	fma.rn.f32 	%f63, %f61, %f62, %f60;
	add.s64 	%rd37, %rd35, %rd31;
	ld.global.f32 	%f64, [%rd37];
	add.s64 	%rd38, %rd36, %rd33;
	ld.global.f32 	%f65, [%rd38];
	fma.rn.f32 	%f151, %f64, %f65, %f63;
	add.s32 	%r68, %r68, 4;
$L__BB3_8:
	setp.eq.s32 	%p9, %r15, 0;
	@%p9 bra 	$L__BB3_13;
	setp.eq.s32 	%p10, %r15, 1;
	@%p10 bra 	$L__BB3_11;
	mad.lo.s32 	%r55, %r68, %r42, %r1;
	mul.wide.s32 	%rd39, %r55, 4;
	add.s64 	%rd40, %rd2, %rd39;
	ld.global.f32 	%f67, [%rd40];
	mad.lo.s32 	%r56, %r68, %r44, %r51;
	mul.wide.s32 	%rd41, %r56, 4;
	add.s64 	%rd42, %rd1, %rd41;
	ld.global.f32 	%f68, [%rd42];
	fma.rn.f32 	%f69, %f67, %f68, %f151;
	mul.wide.s32 	%rd43, %r42, 4;
	add.s64 	%rd44, %rd40, %rd43;
	ld.global.f32 	%f70, [%rd44];
	mul.wide.s32 	%rd45, %r44, 4;
	add.s64 	%rd46, %rd42, %rd45;
	ld.global.f32 	%f71, [%rd46];
	fma.rn.f32 	%f151, %f70, %f71, %f69;
	add.s32 	%r68, %r68, 2;
$L__BB3_11:
	and.b32  	%r57, %r43, 1;
	setp.eq.b32 	%p11, %r57, 1;
	not.pred 	%p12, %p11;
	@%p12 bra 	$L__BB3_13;
	mad.lo.s32 	%r58, %r68, %r42, %r1;
	mul.wide.s32 	%rd47, %r58, 4;
	add.s64 	%rd48, %rd2, %rd47;
	ld.global.f32 	%f72, [%rd48];
	mad.lo.s32 	%r59, %r68, %r44, %r51;
	mul.wide.s32 	%rd49, %r59, 4;
	add.s64 	%rd50, %rd1, %rd49;
	ld.global.f32 	%f73, [%rd50];
	fma.rn.f32 	%f151, %f72, %f73, %f151;
$L__BB3_13:
	ld.param.u64 	%rd93, [_Z16actualizar_pesosPfS_PKfS1_fiii_param_0];
	mad.lo.s32 	%r60, %r44, %r1, %r51;
	cvta.to.global.u64 	%rd51, %rd93;
	mul.wide.s32 	%rd52, %r60, 4;
	add.s64 	%rd53, %rd51, %rd52;
	neg.f32 	%f74, %f26;
	mul.f32 	%f75, %f151, %f74;
	cvt.rn.f32.s32 	%f76, %r43;
	div.rn.f32 	%f77, %f75, %f76;
	atom.global.add.f32 	%f78, [%rd53], %f77;
$L__BB3_14:
	setp.ge.s32 	%p13, %r1, %r42;
	setp.ne.s32 	%p14, %r51, 0;
	or.pred  	%p15, %p13, %p14;
	@%p15 bra 	$L__BB3_29;
	setp.lt.s32 	%p16, %r43, 1;
	mov.f32 	%f160, 0f00000000;
	@%p16 bra 	$L__BB3_28;
	and.b32  	%r20, %r43, 15;
	setp.lt.u32 	%p17, %r43, 16;
	mov.f32 	%f160, 0f00000000;
	mov.b32 	%r73, 0;
	@%p17 bra 	$L__BB3_19;
	and.b32  	%r73, %r43, 2147483632;
	neg.s32 	%r71, %r73;
	shl.b32 	%r23, %r42, 4;
	mov.f32 	%f160, 0f00000000;
	mul.wide.s32 	%rd56, %r42, 4;
	mov.u32 	%r70, %r1;
$L__BB3_18:
	.pragma "nounroll";
	mul.wide.s32 	%rd54, %r70, 4;
	add.s64 	%rd55, %rd2, %rd54;
	ld.global.f32 	%f83, [%rd55];
	add.f32 	%f84, %f160, %f83;
	add.s64 	%rd57, %rd55, %rd56;
	ld.global.f32 	%f85, [%rd57];
	add.f32 	%f86, %f84, %f85;
	add.s64 	%rd58, %rd57, %rd56;
	ld.global.f32 	%f87, [%rd58];
	add.f32 	%f88, %f86, %f87;
	add.s64 	%rd59, %rd58, %rd56;
	ld.global.f32 	%f89, [%rd59];
	add.f32 	%f90, %f88, %f89;
	add.s64 	%rd60, %rd59, %rd56;
	ld.global.f32 	%f91, [%rd60];
	add.f32 	%f92, %f90, %f91;
	add.s64 	%rd61, %rd60, %rd56;
	ld.global.f32 	%f93, [%rd61];
	add.f32 	%f94, %f92, %f93;
	add.s64 	%rd62, %rd61, %rd56;
	ld.global.f32 	%f95, [%rd62];
	add.f32 	%f96, %f94, %f95;
	add.s64 	%rd63, %rd62, %rd56;
	ld.global.f32 	%f97, [%rd63];
	add.f32 	%f98, %f96, %f97;
	add.s64 	%rd64, %rd63, %rd56;
	ld.global.f32 	%f99, [%rd64];
	add.f32 	%f100, %f98, %f99;
	add.s64 	%rd65, %rd64, %rd56;
	ld.global.f32 	%f101, [%rd65];
	add.f32 	%f102, %f100, %f101;
	add.s64 	%rd66, %rd65, %rd56;
	ld.global.f32 	%f103, [%rd66];
	add.f32 	%f104, %f102, %f103;
	add.s64 	%rd67, %rd66, %rd56;
	ld.global.f32 	%f105, [%rd67];
	add.f32 	%f106, %f104, %f105;
	add.s64 	%rd68, %rd67, %rd56;
	ld.global.f32 	%f107, [%rd68];
	add.f32 	%f108, %f106, %f107;
	add.s64 	%rd69, %rd68, %rd56;
	ld.global.f32 	%f109, [%rd69];
	add.f32 	%f110, %f108, %f109;
	add.s64 	%rd70, %rd69, %rd56;
	ld.global.f32 	%f111, [%rd70];
	add.f32 	%f112, %f110, %f111;
	add.s64 	%rd71, %rd70, %rd56;
	ld.global.f32 	%f113, [%rd71];
	add.f32 	%f160, %f112, %f113;
	add.s32 	%r71, %r71, 16;
	add.s32 	%r70, %r70, %r23;
	setp.ne.s32 	%p18, %r71, 0;
	@%p18 bra 	$L__BB3_18;
$L__BB3_19:
	setp.eq.s32 	%p19, %r20, 0;
	@%p19 bra 	$L__BB3_28;
	and.b32  	%r29, %r43, 7;
	setp.lt.u32 	%p20, %r20, 8;
	@%p20 bra 	$L__BB3_22;
	mad.lo.s32 	%r62, %r73, %r42, %r1;
	mul.wide.s32 	%rd72, %r62, 4;
	add.s64 	%rd73, %rd2, %rd72;
	ld.global.f32 	%f115, [%rd73];
	add.f32 	%f116, %f160, %f115;
	mul.wide.s32 	%rd74, %r42, 4;
	add.s64 	%rd75, %rd73, %rd74;
	ld.global.f32 	%f117, [%rd75];
	add.f32 	%f118, %f116, %f117;
	add.s64 	%rd76, %rd75, %rd74;
	ld.global.f32 	%f119, [%rd76];
	add.f32 	%f120, %f118, %f119;
	add.s64 	%rd77, %rd76, %rd74;
	ld.global.f32 	%f121, [%rd77];
	add.f32 	%f122, %f120, %f121;
	add.s64 	%rd78, %rd77, %rd74;
	ld.global.f32 	%f123, [%rd78];
	add.f32 	%f124, %f122, %f123;
	add.s64 	%rd79, %rd78, %rd74;
	ld.global.f32 	%f125, [%rd79];
	add.f32 	%f126, %f124, %f125;
	add.s64 	%rd80, %rd79, %rd74;
	ld.global.f32 	%f127, [%rd80];
	add.f32 	%f128, %f126, %f127;
	add.s64 	%rd81, %rd80, %rd74;
	ld.global.f32 	%f129, [%rd81];
	add.f32 	%f160, %f128, %f129;
	add.s32 	%r73, %r73, 8;
$L__BB3_22:
	setp.eq.s32 	%p21, %r29, 0;
	@%p21 bra 	$L__BB3_28;
	and.b32  	%r32, %r43, 3;
	setp.lt.u32 	%p22, %r29, 4;
	@%p22 bra 	$L__BB3_25;
	mad.lo.s32 	%r63, %r73, %r42, %r1;
	mul.wide.s32 	%rd82, %r63, 4;
	add.s64 	%rd83, %rd2, %rd82;
	ld.global.f32 	%f131, [%rd83];
	add.f32 	%f132, %f160, %f131;
	mul.wide.s32 	%rd84, %r42, 4;
	add.s64 	%rd85, %rd83, %rd84;
	ld.global.f32 	%f133, [%rd85];
	add.f32 	%f134, %f132, %f133;
	add.s64 	%rd86, %rd85, %rd84;
	ld.global.f32 	%f135, [%rd86];
	add.f32 	%f136, %f134, %f135;
	add.s64 	%rd87, %rd86, %rd84;
	ld.global.f32 	%f137, [%rd87];
	add.f32 	%f160, %f136, %f137;
	add.s32 	%r73, %r73, 4;
$L__BB3_25:
	setp.eq.s32 	%p23, %r32, 0;
	@%p23 bra 	$L__BB3_28;
	mad.lo.s32 	%r76, %r73, %r42, %r1;
	neg.s32 	%r75, %r32;
$L__BB3_27:
	.pragma "nounroll";
	mul.wide.s32 	%rd88, %r76, 4;
	add.s64 	%rd89, %rd2, %rd88;
	ld.global.f32 	%f138, [%rd89];
	add.f32 	%f160, %f160, %f138;
	add.s32 	%r76, %r76, %r42;
	add.s32 	%r75, %r75, 1;
	setp.ne.s32 	%p24, %r75, 0;
	@%p24 bra 	$L__BB3_27;
$L__BB3_28:
	cvta.to.global.u64 	%rd90, %rd4;
	mul.wide.s32 	%rd91, %r1, 4;
	add.s64 	%rd92, %rd90, %rd91;
	neg.f32 	%f139, %f26;
	mul.f32 	%f140, %f160, %f139;
	cvt.rn.f32.s32 	%f141, %r43;
	div.rn.f32 	%f142, %f140, %f141;
	atom.global.add.f32 	%f143, [%rd92], %f142;
$L__BB3_29:
	ret;

}


// ===== COMPILED SASS (sm_100) =====

	.target	sm_100

	.elftype	@"ET_EXEC"


//--------------------- .note.nv.tkinfo           --------------------------
	.section	.note.nv.tkinfo,"",@"SHT_NOTE"
	.sectionflags	@"SHF_NOTE_NV_TKINFO"
	.tkinfo
        /*0018*/ 	.word	0x00000002
        /*0030*/ 	.string	""
        /*0030*/ 	.string	"ptxas"
        /*0030*/ 	.string	"Cuda compilation tools, release 13.0, V13.0.88"
        /*0030*/ 	.string	"Build cuda_13.0.r13.0/compiler.36424714_0"
        /*0030*/ 	.string	"-arch sm_100 -m 64 "



//--------------------- .note.nv.cuinfo           --------------------------
	.section	.note.nv.cuinfo,"",@"SHT_NOTE"
	.sectionflags	@"SHF_NOTE_NV_CUINFO"
        /*0018*/ 	.short	0x0002
        /*001a*/ 	.short	0x0064
        /*001c*/ 	.short	0x0082
	.zero		2


//--------------------- .nv.info                  --------------------------
	.section	.nv.info,"",@"SHT_CUDA_INFO"
	.align	4


	//----- nvinfo : EIATTR_REGCOUNT
	.align		4
        /*0000*/ 	.byte	0x04, 0x2f
        /*0002*/ 	.short	(.L_1 - .L_0)
	.align		4
.L_0:
        /*0004*/ 	.word	index@(_Z14forward_kernelPKfS0_S0_Pfiiib)
        /*0008*/ 	.word	0x00000020


	//----- nvinfo : EIATTR_FRAME_SIZE
	.align		4
.L_1:
        /*000c*/ 	.byte	0x04, 0x11
        /*000e*/ 	.short	(.L_3 - .L_2)
	.align		4
.L_2:
        /*0010*/ 	.word	index@(_Z14forward_kernelPKfS0_S0_Pfiiib)
        /*0014*/ 	.word	0x00000000


	//----- nvinfo : EIATTR_REGCOUNT
	.align		4
.L_3:
        /*0018*/ 	.byte	0x04, 0x2f
        /*001a*/ 	.short	(.L_5 - .L_4)
	.align		4
.L_4:
        /*001c*/ 	.word	index@(_Z14calcular_errorPKfS0_Pfi)
        /*0020*/ 	.word	0x0000000c


	//----- nvinfo : EIATTR_FRAME_SIZE
	.align		4
.L_5:
        /*0024*/ 	.byte	0x04, 0x11
        /*0026*/ 	.short	(.L_7 - .L_6)
	.align		4
.L_6:
        /*0028*/ 	.word	index@(_Z14calcular_errorPKfS0_Pfi)
        /*002c*/ 	.word	0x00000000


	//----- nvinfo : EIATTR_REGCOUNT
	.align		4
.L_7:
        /*0030*/ 	.byte	0x04, 0x2f
        /*0032*/ 	.short	(.L_9 - .L_8)
	.align		4
.L_8:
        /*0034*/ 	.word	index@(_Z22calcular_error_ocultosPKfS0_S0_Pfiii)
        /*0038*/ 	.word	0x0000001b


	//----- nvinfo : EIATTR_FRAME_SIZE
	.align		4
.L_9:
        /*003c*/ 	.byte	0x04, 0x11
        /*003e*/ 	.short	(.L_11 - .L_10)
	.align		4
.L_10:
        /*0040*/ 	.word	index@(_Z22calcular_error_ocultosPKfS0_S0_Pfiii)
        /*0044*/ 	.word	0x00000000


	//----- nvinfo : EIATTR_REGCOUNT
	.align		4
.L_11:
        /*0048*/ 	.byte	0x04, 0x2f
        /*004a*/ 	.short	(.L_13 - .L_12)
	.align		4
.L_12:
        /*004c*/ 	.word	index@(_Z16actualizar_pesosPfS_PKfS1_fiii)
        /*0050*/ 	.word	0x00000020


	//----- nvinfo : EIATTR_FRAME_SIZE
	.align		4
.L_13:
        /*0054*/ 	.byte	0x04, 0x11
        /*0056*/ 	.short	(.L_15 - .L_14)
	.align		4
.L_14:
        /*0058*/ 	.word	index@($__internal_0_$__cuda_sm3x_div_rn_noftz_f32_slowpath)
        /*005c*/ 	.word	0x00000000


	//----- nvinfo : EIATTR_FRAME_SIZE
	.align		4
.L_15:
        /*0060*/ 	.byte	0x04, 0x11
        /*0062*/ 	.short	(.L_17 - .L_16)
	.align		4
.L_16:
        /*0064*/ 	.word	index@(_Z16actualizar_pesosPfS_PKfS1_fiii)
        /*0068*/ 	.word	0x00000000


	//----- nvinfo : EIATTR_MIN_STACK_SIZE
	.align		4
.L_17:
        /*006c*/ 	.byte	0x04, 0x12
        /*006e*/ 	.short	(.L_19 - .L_18)
	.align		4
.L_18:
        /*0070*/ 	.word	index@(_Z16actualizar_pesosPfS_PKfS1_fiii)
        /*0074*/ 	.word	0x00000000


	//----- nvinfo : EIATTR_MIN_STACK_SIZE
	.align		4
.L_19:
        /*0078*/ 	.byte	0x04, 0x12
        /*007a*/ 	.short	(.L_21 - .L_20)
	.align		4
.L_20:
        /*007c*/ 	.word	index@(_Z22calcular_error_ocultosPKfS0_S0_Pfiii)
        /*0080*/ 	.word	0x00000000


	//----- nvinfo : EIATTR_MIN_STACK_SIZE
	.align		4
.L_21:
        /*0084*/ 	.byte	0x04, 0x12
        /*0086*/ 	.short	(.L_23 - .L_22)
	.align		4
.L_22:
        /*0088*/ 	.word	index@(_Z14calcular_errorPKfS0_Pfi)
        /*008c*/ 	.word	0x00000000


	//----- nvinfo : EIATTR_MIN_STACK_SIZE
	.align		4
.L_23:
        /*0090*/ 	.byte	0x04, 0x12
        /*0092*/ 	.short	(.L_25 - .L_24)
	.align		4
.L_24:
        /*0094*/ 	.word	index@(_Z14forward_kernelPKfS0_S0_Pfiiib)
        /*0098*/ 	.word	0x00000000
.L_25:


//--------------------- .nv.compat                --------------------------
	.section	.nv.compat,"",@"SHT_CUDA_COMPAT_INFO"
	.align	4
        /*0000*/ 	.byte	0x02, 0x09, 0x00, 0x00, 0x02, 0x02, 0x01, 0x00, 0x02, 0x05, 0x05, 0x00, 0x03, 0x07, 0x01, 0x01
        /*0010*/ 	.byte	0x02, 0x03, 0x00, 0x00, 0x02, 0x06, 0x01, 0x00, 0x04, 0x0b, 0x08, 0x00, 0x01, 0x00, 0x00, 0x00
        /*0020*/ 	.byte	0x00, 0x00, 0x00, 0x00


//--------------------- .nv.info._Z16actualizar_pesosPfS_PKfS1_fiii --------------------------
	.section	.nv.info._Z16actualizar_pesosPfS_PKfS1_fiii,"",@"SHT_CUDA_INFO"
	.sectionflags	@""
	.align	4


	//----- nvinfo : EIATTR_CUDA_API_VERSION
	.align		4
        /*0000*/ 	.byte	0x04, 0x37
        /*0002*/ 	.short	(.L_27 - .L_26)
.L_26:
        /*0004*/ 	.word	0x00000082


	//----- nvinfo : EIATTR_KPARAM_INFO
	.align		4
.L_27:
        /*0008*/ 	.byte	0x04, 0x17
        /*000a*/ 	.short	(.L_29 - .L_28)
.L_28:
        /*000c*/ 	.word	0x00000000
        /*0010*/ 	.short	0x0007
        /*0012*/ 	.short	0x002c
        /*0014*/ 	.byte	0x00, 0xf0, 0x11, 0x00


	//----- nvinfo : EIATTR_KPARAM_INFO
	.align		4
.L_29:
        /*0018*/ 	.byte	0x04, 0x17
        /*001a*/ 	.short	(.L_31 - .L_30)
.L_30:
        /*001c*/ 	.word	0x00000000
        /*0020*/ 	.short	0x0006
        /*0022*/ 	.short	0x0028
        /*0024*/ 	.byte	0x00, 0xf0, 0x11, 0x00


	//----- nvinfo : EIATTR_KPARAM_INFO
	.align		4
.L_31:
        /*0028*/ 	.byte	0x04, 0x17
        /*002a*/ 	.short	(.L_33 - .L_32)
.L_32:
        /*002c*/ 	.word	0x00000000
        /*0030*/ 	.short	0x0005
        /*0032*/ 	.short	0x0024
        /*0034*/ 	.byte	0x00, 0xf0, 0x11, 0x00


	//----- nvinfo : EIATTR_KPARAM_INFO
	.align		4
.L_33:
        /*0038*/ 	.byte	0x04, 0x17
        /*003a*/ 	.short	(.L_35 - .L_34)
.L_34:
        /*003c*/ 	.word	0x00000000
        /*0040*/ 	.short	0x0004
        /*0042*/ 	.short	0x0020
        /*0044*/ 	.byte	0x00, 0xf0, 0x11, 0x00


	//----- nvinfo : EIATTR_KPARAM_INFO
	.align		4
.L_35:
        /*0048*/ 	.byte	0x04, 0x17
        /*004a*/ 	.short	(.L_37 - .L_36)
.L_36:
        /*004c*/ 	.word	0x00000000
        /*0050*/ 	.short	0x0003
        /*0052*/ 	.short	0x0018
        /*0054*/ 	.byte	0x00, 0xf5, 0x21, 0x00


	//----- nvinfo : EIATTR_KPARAM_INFO
	.align		4
.L_37:
        /*0058*/ 	.byte	0x04, 0x17
        /*005a*/ 	.short	(.L_39 - .L_38)
.L_38:
        /*005c*/ 	.word	0x00000000
        /*0060*/ 	.short	0x0002
        /*0062*/ 	.short	0x0010
        /*0064*/ 	.byte	0x00, 0xf5, 0x21, 0x00


	//----- nvinfo : EIATTR_KPARAM_INFO
	.align		4
.L_39:
        /*0068*/ 	.byte	0x04, 0x17
        /*006a*/ 	.short	(.L_41 - .L_40)
.L_40:
        /*006c*/ 	.word	0x00000000
        /*0070*/ 	.short	0x0001
        /*0072*/ 	.short	0x0008
        /*0074*/ 	.byte	0x00, 0xf5, 0x21, 0x00


	//----- nvinfo : EIATTR_KPARAM_INFO
	.align		4
.L_41:
        /*0078*/ 	.byte	0x04, 0x17
        /*007a*/ 	.short	(.L_43 - .L_42)
.L_42:
        /*007c*/ 	.word	0x00000000
        /*0080*/ 	.short	0x0000
        /*0082*/ 	.short	0x0000
        /*0084*/ 	.byte	0x00, 0xf5, 0x21, 0x00


	//----- nvinfo : EIATTR_SPARSE_MMA_MASK
	.align		4
.L_43:
        /*0088*/ 	.byte	0x03, 0x50
        /*008a*/ 	.short	0x0000


	//----- nvinfo : EIATTR_MAXREG_COUNT
	.align		4
        /*008c*/ 	.byte	0x03, 0x1b
        /*008e*/ 	.short	0x00ff


	//----- nvinfo : EIATTR_MERCURY_ISA_VERSION
	.align		4
        /*0090*/ 	.byte	0x03, 0x5f
        /*0092*/ 	.short	0x0101


	//----- nvinfo : EIATTR_VRC_CTA_INIT_COUNT
	.align		4
        /*0094*/ 	.byte	0x02, 0x4a
	.zero		1
	.zero		1


	//----- nvinfo : EIATTR_EXIT_INSTR_OFFSETS
	.align		4
        /*0098*/ 	.byte	0x04, 0x1c
        /*009a*/ 	.short	(.L_45 - .L_44)


	//   ....[0]....
.L_44:
        /*009c*/ 	.word	0x00000a20


	//   ....[1]....
        /*00a0*/ 	.word	0x000013a0


	//----- nvinfo : EIATTR_CRS_STACK_SIZE
	.align		4
.L_45:
        /*00a4*/ 	.byte	0x04, 0x1e
        /*00a6*/ 	.short	(.L_47 - .L_46)
.L_46:
        /*00a8*/ 	.word	0x00000000


	//----- nvinfo : EIATTR_CBANK_PARAM_SIZE
	.align		4
.L_47:
        /*00ac*/ 	.byte	0x03, 0x19
        /*00ae*/ 	.short	0x0030


	//----- nvinfo : EIATTR_PARAM_CBANK
	.align		4
        /*00b0*/ 	.byte	0x04, 0x0a
        /*00b2*/ 	.short	(.L_49 - .L_48)
	.align		4
.L_48:
        /*00b4*/ 	.word	index@(.nv.constant0._Z16actualizar_pesosPfS_PKfS1_fiii)
        /*00b8*/ 	.short	0x0380
        /*00ba*/ 	.short	0x0030


	//----- nvinfo : EIATTR_SW_WAR
	.align		4
.L_49:
        /*00bc*/ 	.byte	0x04, 0x36
        /*00be*/ 	.short	(.L_51 - .L_50)
.L_50:
        /*00c0*/ 	.word	0x00000008
.L_51:


//--------------------- .nv.info._Z22calcular_error_ocultosPKfS0_S0_Pfiii --------------------------
	.section	.nv.info._Z22calcular_error_ocultosPKfS0_S0_Pfiii,"",@"SHT_CUDA_INFO"
	.sectionflags	@""
	.align	4


	//----- nvinfo : EIATTR_CUDA_API_VERSION
	.align		4
        /*0000*/ 	.byte	0x04, 0x37
        /*0002*/ 	.short	(.L_53 - .L_52)
.L_52:
        /*0004*/ 	.word	0x00000082


	//----- nvinfo : EIATTR_KPARAM_INFO
	.align		4
.L_53:
        /*0008*/ 	.byte	0x04, 0x17
        /*000a*/ 	.short	(.L_55 - .L_54)
.L_54:
        /*000c*/ 	.word	0x00000000
        /*0010*/ 	.short	0x0006
        /*0012*/ 	.short	0x0028
        /*0014*/ 	.byte	0x00, 0xf0, 0x11, 0x00


	//----- nvinfo : EIATTR_KPARAM_INFO
	.align		4
.L_55:
        /*0018*/ 	.byte	0x04, 0x17
        /*001a*/ 	.short	(.L_57 - .L_56)
.L_56:
        /*001c*/ 	.word	0x00000000
        /*0020*/ 	.short	0x0005
        /*0022*/ 	.short	0x0024
        /*0024*/ 	.byte	0x00, 0xf0, 0x11, 0x00


	//----- nvinfo : EIATTR_KPARAM_INFO
	.align		4
.L_57:
        /*0028*/ 	.byte	0x04, 0x17
        /*002a*/ 	.short	(.L_59 - .L_58)
.L_58:
        /*002c*/ 	.word	0x00000000
        /*0030*/ 	.short	0x0004
        /*0032*/ 	.short	0x0020
        /*0034*/ 	.byte	0x00, 0xf0, 0x11, 0x00


	//----- nvinfo : EIATTR_KPARAM_INFO
	.align		4
.L_59:
        /*0038*/ 	.byte	0x04, 0x17
        /*003a*/ 	.short	(.L_61 - .L_60)
.L_60:
        /*003c*/ 	.word	0x00000000
        /*0040*/ 	.short	0x0003
        /*0042*/ 	.short	0x0018
        /*0044*/ 	.byte	0x00, 0xf5, 0x21, 0x00


	//----- nvinfo : EIATTR_KPARAM_INFO
	.align		4
.L_61:
        /*0048*/ 	.byte	0x04, 0x17
        /*004a*/ 	.short	(.L_63 - .L_62)
.L_62:
        /*004c*/ 	.word	0x00000000
        /*0050*/ 	.short	0x0002
        /*0052*/ 	.short	0x0010
        /*0054*/ 	.byte	0x00, 0xf5, 0x21, 0x00


	//----- nvinfo : EIATTR_KPARAM_INFO
	.align		4
.L_63:
        /*0058*/ 	.byte	0x04, 0x17
        /*005a*/ 	.short	(.L_65 - .L_64)
.L_64:
        /*005c*/ 	.word	0x00000000
        /*0060*/ 	.short	0x0001
        /*0062*/ 	.short	0x0008
        /*0064*/ 	.byte	0x00, 0xf5, 0x21, 0x00


	//----- nvinfo : EIATTR_KPARAM_INFO
	.align		4
.L_65:
        /*0068*/ 	.byte	0x04, 0x17
        /*006a*/ 	.short	(.L_67 - .L_66)
.L_66:
        /*006c*/ 	.word	0x00000000
        /*0070*/ 	.short	0x0000
        /*0072*/ 	.short	0x0000
        /*0074*/ 	.byte	0x00, 0xf5, 0x21, 0x00


	//----- nvinfo : EIATTR_SPARSE_MMA_MASK
	.align		4
.L_67:
        /*0078*/ 	.byte	0x03, 0x50
        /*007a*/ 	.short	0x0000


	//----- nvinfo : EIATTR_MAXREG_COUNT
	.align		4
        /*007c*/ 	.byte	0x03, 0x1b
        /*007e*/ 	.short	0x00ff


	//----- nvinfo : EIATTR_MERCURY_ISA_VERSION
	.align		4
        /*0080*/ 	.byte	0x03, 0x5f
        /*0082*/ 	.short	0x0101


	//----- nvinfo : EIATTR_VRC_CTA_INIT_COUNT
	.align		4
        /*0084*/ 	.byte	0x02, 0x4a
	.zero		1
	.zero		1


	//----- nvinfo : EIATTR_EXIT_INSTR_OFFSETS
	.align		4
        /*0088*/ 	.byte	0x04, 0x1c
        /*008a*/ 	.short	(.L_69 - .L_68)


	//   ....[0]....
.L_68:
        /*008c*/ 	.word	0x000000d0


	//   ....[1]....
        /*0090*/ 	.word	0x00000ce0


	//   ....[2]....
        /*0094*/ 	.word	0x00000d70


	//----- nvinfo : EIATTR_CRS_STACK_SIZE
	.align		4
.L_69:
        /*0098*/ 	.byte	0x04, 0x1e
        /*009a*/ 	.short	(.L_71 - .L_70)
.L_70:
        /*009c*/ 	.word	0x00000000


	//----- nvinfo : EIATTR_CBANK_PARAM_SIZE
	.align		4
.L_71:
        /*00a0*/ 	.byte	0x03, 0x19
        /*00a2*/ 	.short	0x002c


	//----- nvinfo : EIATTR_PARAM_CBANK
	.align		4
        /*00a4*/ 	.byte	0x04, 0x0a
        /*00a6*/ 	.short	(.L_73 - .L_72)
	.align		4
.L_72:
        /*00a8*/ 	.word	index@(.nv.constant0._Z22calcular_error_ocultosPKfS0_S0_Pfiii)
        /*00ac*/ 	.short	0x0380
        /*00ae*/ 	.short	0x002c


	//----- nvinfo : EIATTR_SW_WAR
	.align		4
.L_73:
        /*00b0*/ 	.byte	0x04, 0x36
        /*00b2*/ 	.short	(.L_75 - .L_74)
.L_74:
        /*00b4*/ 	.word	0x00000008
.L_75:


//--------------------- .nv.info._Z14calcular_errorPKfS0_Pfi --------------------------
	.section	.nv.info._Z14calcular_errorPKfS0_Pfi,"",@"SHT_CUDA_INFO"
	.sectionflags	@""
	.align	4


	//----- nvinfo : EIATTR_CUDA_API_VERSION
	.align		4
        /*0000*/ 	.byte	0x04, 0x37
        /*0002*/ 	.short	(.L_77 - .L_76)
.L_76:
        /*0004*/ 	.word	0x00000082


	//----- nvinfo : EIATTR_KPARAM_INFO
	.align		4
.L_77:
        /*0008*/ 	.byte	0x04, 0x17
        /*000a*/ 	.short	(.L_79 - .L_78)
.L_78:
        /*000c*/ 	.word	0x00000000
        /*0010*/ 	.short	0x0003
        /*0012*/ 	.short	0x0018
        /*0014*/ 	.byte	0x00, 0xf0, 0x11, 0x00


	//----- nvinfo : EIATTR_KPARAM_INFO
	.align		4
.L_79:
        /*0018*/ 	.byte	0x04, 0x17
        /*001a*/ 	.short	(.L_81 - .L_80)
.L_80:
        /*001c*/ 	.word	0x00000000
        /*0020*/ 	.short	0x0002
        /*0022*/ 	.short	0x0010
        /*0024*/ 	.byte	0x00, 0xf5, 0x21, 0x00


	//----- nvinfo : EIATTR_KPARAM_INFO
	.align		4
.L_81:
        /*0028*/ 	.byte	0x04, 0x17
        /*002a*/ 	.short	(.L_83 - .L_82)
.L_82:
        /*002c*/ 	.word	0x00000000
        /*0030*/ 	.short	0x0001
        /*0032*/ 	.short	0x0008
        /*0034*/ 	.byte	0x00, 0xf5, 0x21, 0x00


	//----- nvinfo : EIATTR_KPARAM_INFO
	.align		4
.L_83:
        /*0038*/ 	.byte	0x04, 0x17
        /*003a*/ 	.short	(.L_85 - .L_84)
.L_84:
        /*003c*/ 	.word	0x00000000
        /*0040*/ 	.short	0x0000
        /*0042*/ 	.short	0x0000
        /*0044*/ 	.byte	0x00, 0xf5, 0x21, 0x00


	//----- nvinfo : EIATTR_SPARSE_MMA_MASK
	.align		4
.L_85:
        /*0048*/ 	.byte	0x03, 0x50
        /*004a*/ 	.short	0x0000


	//----- nvinfo : EIATTR_MAXREG_COUNT
	.align		4
        /*004c*/ 	.byte	0x03, 0x1b
        /*004e*/ 	.short	0x00ff


	//----- nvinfo : EIATTR_MERCURY_ISA_VERSION
	.align		4
        /*0050*/ 	.byte	0x03, 0x5f
        /*0052*/ 	.short	0x0101


	//----- nvinfo : EIATTR_VRC_CTA_INIT_COUNT
	.align		4
        /*0054*/ 	.byte	0x02, 0x4a
	.zero		1
	.zero		1


	//----- nvinfo : EIATTR_EXIT_INSTR_OFFSETS
	.align		4
        /*0058*/ 	.byte	0x04, 0x1c
        /*005a*/ 	.short	(.L_87 - .L_86)


	//   ....[0]....
.L_86:
        /*005c*/ 	.word	0x00000070


	//   ....[1]....
        /*0060*/ 	.word	0x00000130


	//----- nvinfo : EIATTR_CBANK_PARAM_SIZE
	.align		4
.L_87:
        /*0064*/ 	.byte	0x03, 0x19
        /*0066*/ 	.short	0x001c


	//----- nvinfo : EIATTR_PARAM_CBANK
	.align		4
        /*0068*/ 	.byte	0x04, 0x0a
        /*006a*/ 	.short	(.L_89 - .L_88)
	.align		4
.L_88:
        /*006c*/ 	.word	index@(.nv.constant0._Z14calcular_errorPKfS0_Pfi)
        /*0070*/ 	.short	0x0380
        /*0072*/ 	.short	0x001c


	//----- nvinfo : EIATTR_SW_WAR
	.align		4
.L_89:
        /*0074*/ 	.byte	0x04, 0x36
        /*0076*/ 	.short	(.L_91 - .L_90)
.L_90:
        /*0078*/ 	.word	0x00000008
.L_91:


//--------------------- .nv.info._Z14forward_kernelPKfS0_S0_Pfiiib --------------------------
	.section	.nv.info._Z14forward_kernelPKfS0_S0_Pfiiib,"",@"SHT_CUDA_INFO"
	.sectionflags	@""
	.align	4


	//----- nvinfo : EIATTR_CUDA_API_VERSION
	.align		4
        /*0000*/ 	.byte	0x04, 0x37
        /*0002*/ 	.short	(.L_93 - .L_92)
.L_92:
        /*0004*/ 	.word	0x00000082


	//----- nvinfo : EIATTR_KPARAM_INFO
	.align		4
.L_93:
        /*0008*/ 	.byte	0x04, 0x17
        /*000a*/ 	.short	(.L_95 - .L_94)
.L_94:
        /*000c*/ 	.word	0x00000000
        /*0010*/ 	.short	0x0007
        /*0012*/ 	.short	0x002c
        /*0014*/ 	.byte	0x00, 0xf0, 0x05, 0x00


	//----- nvinfo : EIATTR_KPARAM_INFO
	.align		4
.L_95:
        /*0018*/ 	.byte	0x04, 0x17
        /*001a*/ 	.short	(.L_97 - .L_96)
.L_96:
        /*001c*/ 	.word	0x00000000
        /*0020*/ 	.short	0x0006
        /*0022*/ 	.short	0x0028
        /*0024*/ 	.byte	0x00, 0xf0, 0x11, 0x00


	//----- nvinfo : EIATTR_KPARAM_INFO
	.align		4
.L_97:
        /*0028*/ 	.byte	0x04, 0x17
        /*002a*/ 	.short	(.L_99 - .L_98)
.L_98:
        /*002c*/ 	.word	0x00000000
        /*0030*/ 	.short	0x0005
        /*0032*/ 	.short	0x0024
        /*0034*/ 	.byte	0x00, 0xf0, 0x11, 0x00


	//----- nvinfo : EIATTR_KPARAM_INFO
	.align		4
.L_99:
        /*0038*/ 	.byte	0x04, 0x17
        /*003a*/ 	.short	(.L_101 - .L_100)
.L_100:
        /*003c*/ 	.word	0x00000000
        /*0040*/ 	.short	0x0004
        /*0042*/ 	.short	0x0020
        /*0044*/ 	.byte	0x00, 0xf0, 0x11, 0x00


	//----- nvinfo : EIATTR_KPARAM_INFO
	.align		4
.L_101:
        /*0048*/ 	.byte	0x04, 0x17
        /*004a*/ 	.short	(.L_103 - .L_102)
.L_102:
        /*004c*/ 	.word	0x00000000
        /*0050*/ 	.short	0x0003
        /*0052*/ 	.short	0x0018
        /*0054*/ 	.byte	0x00, 0xf5, 0x21, 0x00


	//----- nvinfo : EIATTR_KPARAM_INFO
	.align		4
.L_103:
        /*0058*/ 	.byte	0x04, 0x17
        /*005a*/ 	.short	(.L_105 - .L_104)
.L_104:
        /*005c*/ 	.word	0x00000000
        /*0060*/ 	.short	0x0002
        /*0062*/ 	.short	0x0010
        /*0064*/ 	.byte	0x00, 0xf5, 0x21, 0x00


	//----- nvinfo : EIATTR_KPARAM_INFO
	.align		4
.L_105:
        /*0068*/ 	.byte	0x04, 0x17
        /*006a*/ 	.short	(.L_107 - .L_106)
.L_106:
        /*006c*/ 	.word	0x00000000
        /*0070*/ 	.short	0x0001
        /*0072*/ 	.short	0x0008
        /*0074*/ 	.byte	0x00, 0xf5, 0x21, 0x00


	//----- nvinfo : EIATTR_KPARAM_INFO
	.align		4
.L_107:
        /*0078*/ 	.byte	0x04, 0x17
        /*007a*/ 	.short	(.L_109 - .L_108)
.L_108:
        /*007c*/ 	.word	0x00000000
        /*0080*/ 	.short	0x0000
        /*0082*/ 	.short	0x0000
        /*0084*/ 	.byte	0x00, 0xf5, 0x21, 0x00


	//----- nvinfo : EIATTR_SPARSE_MMA_MASK
	.align		4
.L_109:
        /*0088*/ 	.byte	0x03, 0x50
        /*008a*/ 	.short	0x0000


	//----- nvinfo : EIATTR_MAXREG_COUNT
	.align		4
        /*008c*/ 	.byte	0x03, 0x1b
        /*008e*/ 	.short	0x00ff


	//----- nvinfo : EIATTR_MERCURY_ISA_VERSION
	.align		4
        /*0090*/ 	.byte	0x03, 0x5f
        /*0092*/ 	.short	0x0101


	//----- nvinfo : EIATTR_VRC_CTA_INIT_COUNT
	.align		4
        /*0094*/ 	.byte	0x02, 0x4a
	.zero		1
	.zero		1


	//----- nvinfo : EIATTR_EXIT_INSTR_OFFSETS
	.align		4
        /*0098*/ 	.byte	0x04, 0x1c
        /*009a*/ 	.short	(.L_111 - .L_110)


	//   ....[0]....
.L_110:
        /*009c*/ 	.word	0x000000d0


	//   ....[1]....
        /*00a0*/ 	.word	0x00000c50


	//----- nvinfo : EIATTR_CBANK_PARAM_SIZE
	.align		4
.L_111:
        /*00a4*/ 	.byte	0x03, 0x19
        /*00a6*/ 	.short	0x002d


	//----- nvinfo : EIATTR_PARAM_CBANK
	.align		4
        /*00a8*/ 	.byte	0x04, 0x0a
        /*00aa*/ 	.short	(.L_113 - .L_112)
	.align		4
.L_112:
        /*00ac*/ 	.word	index@(.nv.constant0._Z14forward_kernelPKfS0_S0_Pfiiib)
        /*00b0*/ 	.short	0x0380
        /*00b2*/ 	.short	0x002d


	//----- nvinfo : EIATTR_SW_WAR
	.align		4
.L_113:
        /*00b4*/ 	.byte	0x04, 0x36
        /*00b6*/ 	.short	(.L_115 - .L_114)
.L_114:
        /*00b8*/ 	.word	0x00000008
.L_115:


//--------------------- .nv.callgraph             --------------------------
	.section	.nv.callgraph,"",@"SHT_CUDA_CALLGRAPH"
	.align	4
	.sectionentsize	8
	.align		4
        /*0000*/ 	.word	0x00000000
	.align		4
        /*0004*/ 	.word	0xffffffff
	.align		4
        /*0008*/ 	.word	0x00000000
	.align		4
        /*000c*/ 	.word	0xfffffffe
	.align		4
        /*0010*/ 	.word	0x00000000
	.align		4
        /*0014*/ 	.word	0xfffffffd
	.align		4
        /*0018*/ 	.word	0x00000000
	.align		4
        /*001c*/ 	.word	0xfffffffc


//--------------------- .text._Z16actualizar_pesosPfS_PKfS1_fiii --------------------------
	.section	.text._Z16actualizar_pesosPfS_PKfS1_fiii,"ax",@progbits
	.align	128
        .global         _Z16actualizar_pesosPfS_PKfS1_fiii
        .type           _Z16actualizar_pesosPfS_PKfS1_fiii,@function
        .size           _Z16actualizar_pesosPfS_PKfS1_fiii,(.L_x_43 - _Z16actualizar_pesosPfS_PKfS1_fiii)
        .other          _Z16actualizar_pesosPfS_PKfS1_fiii,@"STO_CUDA_ENTRY STV_DEFAULT"
_Z16actualizar_pesosPfS_PKfS1_fiii:
.text._Z16actualizar_pesosPfS_PKfS1_fiii:
[----:B------:R-:W-:Y:S01]  /*0000*/  LDC R1, c[0x0][0x37c] ;  /* 0x0000df00ff017b82 */ /* 0x000fe20000000800 */
[----:B------:R-:W0:Y:S07]  /*0010*/  S2R R6, SR_TID.Y ;  /* 0x0000000000067919 */ /* 0x000e2e0000002200 */
[----:B------:R-:W1:Y:S01]  /*0020*/  LDC R5, c[0x0][0x360] ;  /* 0x0000d800ff057b82 */ /* 0x000e620000000800 */
[----:B------:R-:W2:Y:S01]  /*0030*/  LDCU.64 UR8, c[0x0][0x358] ;  /* 0x00006b00ff0877ac */ /* 0x000ea20008000a00 */
[----:B------:R-:W-:Y:S01]  /*0040*/  BSSY.RECONVERGENT B0, `(.L_x_0) ;  /* 0x000009a000007945 */ /* 0x000fe20003800200 */
[----:B------:R-:W1:Y:S05]  /*0050*/  S2R R4, SR_TID.X ;  /* 0x0000000000047919 */ /* 0x000e6a0000002100 */
[----:B------:R-:W0:Y:S08]  /*0060*/  S2UR UR5, SR_CTAID.Y ;  /* 0x00000000000579c3 */ /* 0x000e300000002600 */
[----:B------:R-:W0:Y:S08]  /*0070*/  LDC R3, c[0x0][0x364] ;  /* 0x0000d900ff037b82 */ /* 0x000e300000000800 */
[----:B------:R-:W1:Y:S08]  /*0080*/  S2UR UR4, SR_CTAID.X ;  /* 0x00000000000479c3 */ /* 0x000e700000002500 */
[----:B------:R-:W3:Y:S08]  /*0090*/  LDC R0, c[0x0][0x3a4] ;  /* 0x0000e900ff007b82 */ /* 0x000ef00000000800 */
[----:B------:R-:W4:Y:S01]  /*00a0*/  LDC R2, c[0x0][0x3a8] ;  /* 0x0000ea00ff027b82 */ /* 0x000f220000000800 */
[----:B0-----:R-:W-:-:S02]  /*00b0*/  IMAD R3, R3, UR5, R6 ;  /* 0x0000000503037c24 */ /* 0x001fc4000f8e0206 */
[----:B-1----:R-:W-:-:S03]  /*00c0*/  IMAD R5, R5, UR4, R4 ;  /* 0x0000000405057c24 */ /* 0x002fc6000f8e0204 */
[----:B---3--:R-:W-:-:S04]  /*00d0*/  ISETP.GE.AND P0, PT, R3, R0, PT ;  /* 0x000000000300720c */ /* 0x008fc80003f06270 */
[----:B----4-:R-:W-:-:S13]  /*00e0*/  ISETP.GE.OR P0, PT, R5, R2, P0 ;  /* 0x000000020500720c */ /* 0x010fda0000706670 */
[----:B--2---:R-:W-:Y:S05]  /*00f0*/  @P0 BRA `(.L_x_1) ;  /* 0x0000000800380947 */ /* 0x004fea0003800000 */
[----:B------:R-:W0:Y:S01]  /*0100*/  LDC R4, c[0x0][0x3ac] ;  /* 0x0000eb00ff047b82 */ /* 0x000e220000000800 */
[----:B------:R-:W-:Y:S01]  /*0110*/  HFMA2 R29, -RZ, RZ, 0, 0 ;  /* 0x00000000ff1d7431 */ /* 0x000fe200000001ff */
[----:B0-----:R-:W-:-:S13]  /*0120*/  ISETP.GE.AND P0, PT, R4, 0x1, PT ;  /* 0x000000010400780c */ /* 0x001fda0003f06270 */
[----:B------:R-:W-:Y:S05]  /*0130*/  @!P0 BRA `(.L_x_2) ;  /* 0x0000000400d08947 */ /* 0x000fea0003800000 */
[C---:B------:R-:W-:Y:S02]  /*0140*/  ISETP.GE.U32.AND P0, PT, R4.reuse, 0x8, PT ;  /* 0x000000080400780c */ /* 0x040fe40003f06070 */
[----:B------:R-:W-:Y:S02]  /*0150*/  LOP3.LUT R6, R4, 0x7, RZ, 0xc0, !PT ;  /* 0x0000000704067812 */ /* 0x000fe400078ec0ff */
[----:B------:R-:W-:Y:S02]  /*0160*/  MOV R29, RZ ;  /* 0x000000ff001d7202 */ /* 0x000fe40000000f00 */
[----:B------:R-:W-:Y:S02]  /*0170*/  ISETP.NE.AND P1, PT, R6, RZ, PT ;  /* 0x000000ff0600720c */ /* 0x000fe40003f25270 */
[----:B------:R-:W-:-:S05]  /*0180*/  MOV R8, RZ ;  /* 0x000000ff00087202 */ /* 0x000fca0000000f00 */
[----:B------:R-:W-:Y:S06]  /*0190*/  @!P0 BRA `(.L_x_3) ;  /* 0x0000000000d08947 */ /* 0x000fec0003800000 */
[----:B------:R-:W-:Y:S02]  /*01a0*/  LOP3.LUT R8, R4, 0x7ffffff8, RZ, 0xc0, !PT ;  /* 0x7ffffff804087812 */ /* 0x000fe400078ec0ff */
[----:B------:R-:W-:Y:S02]  /*01b0*/  MOV R29, RZ ;  /* 0x000000ff001d7202 */ /* 0x000fe40000000f00 */
[----:B------:R-:W-:Y:S02]  /*01c0*/  MOV R9, R5 ;  /* 0x0000000500097202 */ /* 0x000fe40000000f00 */
[----:B------:R-:W-:Y:S02]  /*01d0*/  MOV R7, R3 ;  /* 0x0000000300077202 */ /* 0x000fe40000000f00 */
[----:B------:R-:W-:-:S07]  /*01e0*/  IADD3 R10, PT, PT, -R8, RZ, RZ ;  /* 0x000000ff080a7210 */ /* 0x000fce0007ffe1ff */
.L_x_4:
[----:B------:R-:W0:Y:S08]  /*01f0*/  LDC.64 R14, c[0x0][0x398] ;  /* 0x0000e600ff0e7b82 */ /* 0x000e300000000a00 */
[----:B------:R-:W1:Y:S01]  /*0200*/  LDC.64 R26, c[0x0][0x390] ;  /* 0x0000e400ff1a7b82 */ /* 0x000e620000000a00 */
[----:B0-----:R-:W-:-:S05]  /*0210*/  IMAD.WIDE R14, R9, 0x4, R14 ;  /* 0x00000004090e7825 */ /* 0x001fca00078e020e */
[----:B------:R0:W2:Y:S01]  /*0220*/  LDG.E R22, desc[UR8][R14.64] ;  /* 0x000000080e167981 */ /* 0x0000a2000c1e1900 */
[----:B-1----:R-:W-:-:S05]  /*0230*/  IMAD.WIDE R26, R7, 0x4, R26 ;  /* 0x00000004071a7825 */ /* 0x002fca00078e021a */
[----:B------:R-:W2:Y:S01]  /*0240*/  LDG.E R11, desc[UR8][R26.64] ;  /* 0x000000081a0b7981 */ /* 0x000ea2000c1e1900 */
[----:B0-----:R-:W-:-:S04]  /*0250*/  IMAD.WIDE R14, R2, 0x4, R14 ;  /* 0x00000004020e7825 */ /* 0x001fc800078e020e */
[----:B------:R-:W-:Y:S01]  /*0260*/  IMAD.WIDE R20, R0, 0x4, R26 ;  /* 0x0000000400147825 */ /* 0x000fe200078e021a */
[----:B------:R-:W3:Y:S03]  /*0270*/  LDG.E R28, desc[UR8][R14.64] ;  /* 0x000000080e1c7981 */ /* 0x000ee6000c1e1900 */
[----:B------:R-:W-:Y:S01]  /*0280*/  IMAD.WIDE R24, R2, 0x4, R14 ;  /* 0x0000000402187825 */ /* 0x000fe200078e020e */
[----:B------:R-:W3:Y:S03]  /*0290*/  LDG.E R27, desc[UR8][R20.64] ;  /* 0x00000008141b7981 */ /* 0x000ee6000c1e1900 */
[----:B------:R-:W-:-:S04]  /*02a0*/  IMAD.WIDE R12, R0, 0x4, R20 ;  /* 0x00000004000c7825 */ /* 0x000fc800078e0214 */
[C---:B------:R-:W-:Y:S01]  /*02b0*/  IMAD.WIDE R16, R2.reuse, 0x4, R24 ;  /* 0x0000000402107825 */ /* 0x040fe200078e0218 */
[----:B------:R-:W4:Y:S04]  /*02c0*/  LDG.E R26, desc[UR8][R12.64] ;  /* 0x000000080c1a7981 */ /* 0x000f28000c1e1900 */
[----:B------:R0:W5:Y:S01]  /*02d0*/  LDG.E R23, desc[UR8][R16.64] ;  /* 0x0000000810177981 */ /* 0x000162000c1e1900 */
[----:B------:R-:W-:-:S03]  /*02e0*/  IMAD.WIDE R18, R2, 0x4, R16 ;  /* 0x0000000402127825 */ /* 0x000fc600078e0210 */
[----:B------:R-:W4:Y:S01]  /*02f0*/  LDG.E R25, desc[UR8][R24.64] ;  /* 0x0000000818197981 */ /* 0x000f22000c1e1900 */
[----:B0-----:R-:W-:-:S03]  /*0300*/  IMAD.WIDE R16, R0, 0x4, R12 ;  /* 0x0000000400107825 */ /* 0x001fc600078e020c */
[----:B------:R0:W5:Y:S01]  /*0310*/  LDG.E R21, desc[UR8][R18.64] ;  /* 0x0000000812157981 */ /* 0x000162000c1e1900 */
[----:B------:R-:W-:-:S03]  /*0320*/  IMAD.WIDE R14, R2, 0x4, R18 ;  /* 0x00000004020e7825 */ /* 0x000fc600078e0212 */
[----:B------:R1:W5:Y:S04]  /*0330*/  LDG.E R24, desc[UR8][R16.64] ;  /* 0x0000000810187981 */ /* 0x000368000c1e1900 */
[----:B------:R1:W5:Y:S01]  /*0340*/  LDG.E R13, desc[UR8][R14.64] ;  /* 0x000000080e0d7981 */ /* 0x000362000c1e1900 */
[----:B0-----:R-:W-:-:S04]  /*0350*/  IMAD.WIDE R18, R0, 0x4, R16 ;  /* 0x0000000400127825 */ /* 0x001fc800078e0210 */
[----:B-1----:R-:W-:-:S04]  /*0360*/  IMAD.WIDE R16, R0, 0x4, R18 ;  /* 0x0000000400107825 */ /* 0x002fc800078e0212 */
[C---:B------:R-:W-:Y:S01]  /*0370*/  IMAD.WIDE R14, R2.reuse, 0x4, R14 ;  /* 0x00000004020e7825 */ /* 0x040fe200078e020e */
[----:B------:R-:W5:Y:S04]  /*0380*/  LDG.E R20, desc[UR8][R16.64] ;  /* 0x0000000810147981 */ /* 0x000f68000c1e1900 */
[----:B------:R0:W5:Y:S02]  /*0390*/  LDG.E R12, desc[UR8][R14.64] ;  /* 0x000000080e0c7981 */ /* 0x000164000c1e1900 */
[----:B0-----:R-:W-:-:S04]  /*03a0*/  IMAD.WIDE R14, R2, 0x4, R14 ;  /* 0x00000004020e7825 */ /* 0x001fc800078e020e */
[----:B--2---:R-:W-:Y:S02]  /*03b0*/  FFMA R11, R22, R11, R29 ;  /* 0x0000000b160b7223 */ /* 0x004fe4000000001d */
[----:B------:R0:W2:Y:S04]  /*03c0*/  LDG.E R22, desc[UR8][R18.64] ;  /* 0x0000000812167981 */ /* 0x0000a8000c1e1900 */
[----:B------:R-:W2:Y:S01]  /*03d0*/  LDG.E R29, desc[UR8][R14.64] ;  /* 0x000000080e1d7981 */ /* 0x000ea2000c1e1900 */
[----:B0-----:R-:W-:-:S05]  /*03e0*/  IMAD.WIDE R18, R0, 0x4, R16 ;  /* 0x0000000400127825 */ /* 0x001fca00078e0210 */
[----:B------:R0:W2:Y:S02]  /*03f0*/  LDG.E R17, desc[UR8][R18.64] ;  /* 0x0000000812117981 */ /* 0x0000a4000c1e1900 */
[----:B0-----:R-:W-:-:S06]  /*0400*/  IMAD.WIDE R18, R0, 0x4, R18 ;  /* 0x0000000400127825 */ /* 0x001fcc00078e0212 */
[----:B------:R-:W2:Y:S01]  /*0410*/  LDG.E R18, desc[UR8][R18.64] ;  /* 0x0000000812127981 */ /* 0x000ea2000c1e1900 */
[----:B---3--:R-:W-:Y:S01]  /*0420*/  FFMA R28, R28, R27, R11 ;  /* 0x0000001b1c1c7223 */ /* 0x008fe2000000000b */
[----:B------:R-:W-:-:S03]  /*0430*/  IADD3 R10, PT, PT, R10, 0x8, RZ ;  /* 0x000000080a0a7810 */ /* 0x000fc60007ffe0ff */
[----:B----4-:R-:W-:Y:S01]  /*0440*/  FFMA R26, R25, R26, R28 ;  /* 0x0000001a191a7223 */ /* 0x010fe2000000001c */
[----:B------:R-:W-:-:S03]  /*0450*/  ISETP.NE.AND P0, PT, R10, RZ, PT ;  /* 0x000000ff0a00720c */ /* 0x000fc60003f05270 */
[----:B-----5:R-:W-:Y:S01]  /*0460*/  FFMA R24, R23, R24, R26 ;  /* 0x0000001817187223 */ /* 0x020fe2000000001a */
[----:B------:R-:W-:Y:S02]  /*0470*/  LEA R9, R2, R9, 0x3 ;  /* 0x0000000902097211 */ /* 0x000fe400078e18ff */
[----:B------:R-:W-:Y:S01]  /*0480*/  LEA R7, R0, R7, 0x3 ;  /* 0x0000000700077211 */ /* 0x000fe200078e18ff */
[----:B--2---:R-:W-:-:S04]  /*0490*/  FFMA R22, R21, R22, R24 ;  /* 0x0000001615167223 */ /* 0x004fc80000000018 */
[----:B------:R-:W-:-:S04]  /*04a0*/  FFMA R13, R13, R20, R22 ;  /* 0x000000140d0d7223 */ /* 0x000fc80000000016 */
[----:B------:R-:W-:-:S04]  /*04b0*/  FFMA R12, R12, R17, R13 ;  /* 0x000000110c0c7223 */ /* 0x000fc8000000000d */
[----:B------:R-:W-:Y:S01]  /*04c0*/  FFMA R29, R29, R18, R12 ;  /* 0x000000121d1d7223 */ /* 0x000fe2000000000c */
[----:B------:R-:W-:Y:S06]  /*04d0*/  @P0 BRA `(.L_x_4) ;  /* 0xfffffffc00440947 */ /* 0x000fec000383ffff */
.L_x_3:
[----:B------:R-:W-:Y:S05]  /*04e0*/  @!P1 BRA `(.L_x_2) ;  /* 0x0000000000e49947 */ /* 0x000fea0003800000 */
[----:B------:R-:W-:Y:S02]  /*04f0*/  ISETP.GE.U32.AND P0, PT, R6, 0x4, PT ;  /* 0x000000040600780c */ /* 0x000fe40003f06070 */
[----:B------:R-:W-:-:S04]  /*0500*/  LOP3.LUT R9, R4, 0x3, RZ, 0xc0, !PT ;  /* 0x0000000304097812 */ /* 0x000fc800078ec0ff */
[----:B------:R-:W-:-:S07]  /*0510*/  ISETP.NE.AND P1, PT, R9, RZ, PT ;  /* 0x000000ff0900720c */ /* 0x000fce0003f25270 */
[----:B------:R-:W-:Y:S06]  /*0520*/  @!P0 BRA `(.L_x_5) ;  /* 0x0000000000648947 */ /* 0x000fec0003800000 */
[----:B------:R-:W0:Y:S01]  /*0530*/  LDC.64 R20, c[0x0][0x398] ;  /* 0x0000e600ff147b82 */ /* 0x000e220000000a00 */
[C---:B------:R-:W-:Y:S02]  /*0540*/  IMAD R7, R8.reuse, R2, R5 ;  /* 0x0000000208077224 */ /* 0x040fe400078e0205 */
[----:B------:R-:W-:-:S05]  /*0550*/  IMAD R11, R8, R0, R3 ;  /* 0x00000000080b7224 */ /* 0x000fca00078e0203 */
[----:B------:R-:W1:Y:S01]  /*0560*/  LDC.64 R22, c[0x0][0x390] ;  /* 0x0000e400ff167b82 */ /* 0x000e620000000a00 */
[----:B0-----:R-:W-:-:S04]  /*0570*/  IMAD.WIDE R20, R7, 0x4, R20 ;  /* 0x0000000407147825 */ /* 0x001fc800078e0214 */
[----:B-1----:R-:W-:-:S04]  /*0580*/  IMAD.WIDE R22, R11, 0x4, R22 ;  /* 0x000000040b167825 */ /* 0x002fc800078e0216 */
[----:B------:R-:W-:Y:S02]  /*0590*/  IMAD.WIDE R10, R2, 0x4, R20 ;  /* 0x00000004020a7825 */ /* 0x000fe400078e0214 */
[----:B------:R-:W2:Y:S02]  /*05a0*/  LDG.E R20, desc[UR8][R20.64] ;  /* 0x0000000814147981 */ /* 0x000ea4000c1e1900 */
[----:B------:R-:W-:Y:S02]  /*05b0*/  IMAD.WIDE R12, R0, 0x4, R22 ;  /* 0x00000004000c7825 */ /* 0x000fe400078e0216 */
[----:B------:R-:W2:Y:S02]  /*05c0*/  LDG.E R22, desc[UR8][R22.64] ;  /* 0x0000000816167981 */ /* 0x000ea4000c1e1900 */
[----:B------:R-:W-:Y:S02]  /*05d0*/  IMAD.WIDE R14, R2, 0x4, R10 ;  /* 0x00000004020e7825 */ /* 0x000fe400078e020a */
[----:B------:R-:W3:Y:S02]  /*05e0*/  LDG.E R11, desc[UR8][R10.64] ;  /* 0x000000080a0b7981 */ /* 0x000ee4000c1e1900 */
[----:B------:R-:W-:-:S02]  /*05f0*/  IMAD.WIDE R6, R0, 0x4, R12 ;  /* 0x0000000400067825 */ /* 0x000fc400078e020c */
[----:B------:R-:W3:Y:S02]  /*0600*/  LDG.E R12, desc[UR8][R12.64] ;  /* 0x000000080c0c7981 */ /* 0x000ee4000c1e1900 */
[----:B------:R-:W-:Y:S02]  /*0610*/  IMAD.WIDE R16, R2, 0x4, R14 ;  /* 0x0000000402107825 */ /* 0x000fe400078e020e */
[----:B------:R-:W4:Y:S02]  /*0620*/  LDG.E R25, desc[UR8][R14.64] ;  /* 0x000000080e197981 */ /* 0x000f24000c1e1900 */
[----:B------:R-:W-:Y:S02]  /*0630*/  IMAD.WIDE R18, R0, 0x4, R6 ;  /* 0x0000000400127825 */ /* 0x000fe400078e0206 */
[----:B------:R-:W4:Y:S04]  /*0640*/  LDG.E R6, desc[UR8][R6.64] ;  /* 0x0000000806067981 */ /* 0x000f28000c1e1900 */
[----:B------:R-:W5:Y:S04]  /*0650*/  LDG.E R17, desc[UR8][R16.64] ;  /* 0x0000000810117981 */ /* 0x000f68000c1e1900 */
[----:B------:R-:W5:Y:S01]  /*0660*/  LDG.E R18, desc[UR8][R18.64] ;  /* 0x0000000812127981 */ /* 0x000f62000c1e1900 */
[----:B------:R-:W-:Y:S01]  /*0670*/  IADD3 R8, PT, PT, R8, 0x4, RZ ;  /* 0x0000000408087810 */ /* 0x000fe20007ffe0ff */
[----:B--2---:R-:W-:-:S04]  /*0680*/  FFMA R20, R20, R22, R29 ;  /* 0x0000001614147223 */ /* 0x004fc8000000001d */
[----:B---3--:R-:W-:-:S04]  /*0690*/  FFMA R20, R11, R12, R20 ;  /* 0x0000000c0b147223 */ /* 0x008fc80000000014 */
[----:B----4-:R-:W-:-:S04]  /*06a0*/  FFMA R20, R25, R6, R20 ;  /* 0x0000000619147223 */ /* 0x010fc80000000014 */
[----:B-----5:R-:W-:-:S07]  /*06b0*/  FFMA R29, R17, R18, R20 ;  /* 0x00000012111d7223 */ /* 0x020fce0000000014 */
.L_x_5:
[----:B------:R-:W-:Y:S05]  /*06c0*/  @!P1 BRA `(.L_x_2) ;  /* 0x00000000006c9947 */ /* 0x000fea0003800000 */
[----:B------:R-:W0:Y:S01]  /*06d0*/  LDC.64 R14, c[0x0][0x398] ;  /* 0x0000e600ff0e7b82 */ /* 0x000e220000000a00 */
[----:B------:R-:W-:Y:S02]  /*06e0*/  ISETP.NE.AND P0, PT, R9, 0x1, PT ;  /* 0x000000010900780c */ /* 0x000fe40003f05270 */
[----:B------:R-:W-:-:S04]  /*06f0*/  LOP3.LUT R9, R4, 0x1, RZ, 0xc0, !PT ;  /* 0x0000000104097812 */ /* 0x000fc800078ec0ff */
[----:B------:R-:W-:Y:S01]  /*0700*/  ISETP.NE.U32.AND P1, PT, R9, 0x1, PT ;  /* 0x000000010900780c */ /* 0x000fe20003f25070 */
[----:B------:R-:W1:Y:S06]  /*0710*/  LDC.64 R12, c[0x0][0x390] ;  /* 0x0000e400ff0c7b82 */ /* 0x000e6c0000000a00 */
[C---:B------:R-:W-:Y:S02]  /*0720*/  @P0 IMAD R19, R8.reuse, R2, R5 ;  /* 0x0000000208130224 */ /* 0x040fe400078e0205 */
[----:B------:R-:W2:Y:S01]  /*0730*/  LDC.64 R6, c[0x0][0x398] ;  /* 0x0000e600ff067b82 */ /* 0x000ea20000000a00 */
[C---:B------:R-:W-:Y:S01]  /*0740*/  @P0 IMAD R9, R8.reuse, R0, R3 ;  /* 0x0000000008090224 */ /* 0x040fe200078e0203 */
[----:B------:R-:W-:-:S06]  /*0750*/  @P0 IADD3 R8, PT, PT, R8, 0x2, RZ ;  /* 0x0000000208080810 */ /* 0x000fcc0007ffe0ff */
[----:B------:R-:W3:Y:S01]  /*0760*/  LDC.64 R10, c[0x0][0x390] ;  /* 0x0000e400ff0a7b82 */ /* 0x000ee20000000a00 */
[----:B0-----:R-:W-:-:S04]  /*0770*/  @P0 IMAD.WIDE R18, R19, 0x4, R14 ;  /* 0x0000000413120825 */ /* 0x001fc800078e020e */
[----:B-1----:R-:W-:Y:S01]  /*0780*/  @P0 IMAD.WIDE R12, R9, 0x4, R12 ;  /* 0x00000004090c0825 */ /* 0x002fe200078e020c */
[----:B------:R-:W4:Y:S03]  /*0790*/  @P0 LDG.E R16, desc[UR8][R18.64] ;  /* 0x0000000812100981 */ /* 0x000f26000c1e1900 */
[C---:B------:R-:W-:Y:S02]  /*07a0*/  @!P1 IMAD R17, R8.reuse, R2, R5 ;  /* 0x0000000208119224 */ /* 0x040fe400078e0205 */
[----:B------:R-:W-:Y:S02]  /*07b0*/  @!P1 IMAD R21, R8, R0, R3 ;  /* 0x0000000008159224 */ /* 0x000fe400078e0203 */
[----:B------:R-:W-:-:S04]  /*07c0*/  @P0 IMAD.WIDE R14, R2, 0x4, R18 ;  /* 0x00000004020e0825 */ /* 0x000fc800078e0212 */
[----:B------:R-:W-:Y:S02]  /*07d0*/  @P0 IMAD.WIDE R8, R0, 0x4, R12 ;  /* 0x0000000400080825 */ /* 0x000fe400078e020c */
[----:B------:R-:W4:Y:S02]  /*07e0*/  @P0 LDG.E R12, desc[UR8][R12.64] ;  /* 0x000000080c0c0981 */ /* 0x000f24000c1e1900 */
[----:B--2---:R-:W-:Y:S02]  /*07f0*/  @!P1 IMAD.WIDE R6, R17, 0x4, R6 ;  /* 0x0000000411069825 */ /* 0x004fe400078e0206 */
[----:B------:R-:W2:Y:S02]  /*0800*/  @P0 LDG.E R15, desc[UR8][R14.64] ;  /* 0x000000080e0f0981 */ /* 0x000ea4000c1e1900 */
[----:B---3--:R-:W-:Y:S02]  /*0810*/  @!P1 IMAD.WIDE R10, R21, 0x4, R10 ;  /* 0x00000004150a9825 */ /* 0x008fe400078e020a */
[----:B------:R-:W2:Y:S04]  /*0820*/  @P0 LDG.E R8, desc[UR8][R8.64] ;  /* 0x0000000808080981 */ /* 0x000ea8000c1e1900 */
[----:B------:R-:W3:Y:S04]  /*0830*/  @!P1 LDG.E R6, desc[UR8][R6.64] ;  /* 0x0000000806069981 */ /* 0x000ee8000c1e1900 */
[----:B------:R-:W3:Y:S01]  /*0840*/  @!P1 LDG.E R10, desc[UR8][R10.64] ;  /* 0x000000080a0a9981 */ /* 0x000ee2000c1e1900 */
[----:B----4-:R-:W-:-:S04]  /*0850*/  @P0 FFMA R16, R16, R12, R29 ;  /* 0x0000000c10100223 */ /* 0x010fc8000000001d */
[----:B--2---:R-:W-:-:S04]  /*0860*/  @P0 FFMA R29, R15, R8, R16 ;  /* 0x000000080f1d0223 */ /* 0x004fc80000000010 */
[----:B---3--:R-:W-:-:S07]  /*0870*/  @!P1 FFMA R29, R6, R10, R29 ;  /* 0x0000000a061d9223 */ /* 0x008fce000000001d */
.L_x_2:
[----:B------:R-:W0:Y:S01]  /*0880*/  LDCU UR4, c[0x0][0x3a0] ;  /* 0x00007400ff0477ac */ /* 0x000e220008000800 */
[----:B------:R-:W-:Y:S01]  /*0890*/  I2FP.F32.S32 R4, R4 ;  /* 0x0000000400047245 */ /* 0x000fe20000201400 */
[----:B------:R-:W1:Y:S01]  /*08a0*/  LDC.64 R8, c[0x0][0x380] ;  /* 0x0000e000ff087b82 */ /* 0x000e620000000a00 */
[----:B------:R-:W-:Y:S02]  /*08b0*/  BSSY.RECONVERGENT B1, `(.L_x_6) ;  /* 0x0000011000017945 */ /* 0x000fe40003800200 */
[----:B------:R-:W2:Y:S01]  /*08c0*/  MUFU.RCP R7, R4 ;  /* 0x0000000400077308 */ /* 0x000ea20000001000 */
[----:B0-----:R-:W-:-:S07]  /*08d0*/  FMUL R29, R29, -UR4 ;  /* 0x800000041d1d7c20 */ /* 0x001fce0008400000 */
[----:B------:R-:W0:Y:S01]  /*08e0*/  FCHK P0, R29, R4 ;  /* 0x000000041d007302 */ /* 0x000e220000000000 */
[----:B--2---:R-:W-:-:S04]  /*08f0*/  FFMA R2, -R4, R7, 1 ;  /* 0x3f80000004027423 */ /* 0x004fc80000000107 */
[----:B------:R-:W-:Y:S01]  /*0900*/  FFMA R2, R7, R2, R7 ;  /* 0x0000000207027223 */ /* 0x000fe20000000007 */
[----:B------:R-:W-:-:S03]  /*0910*/  IMAD R7, R5, R0, R3 ;  /* 0x0000000005077224 */ /* 0x000fc600078e0203 */
[----:B------:R-:W-:Y:S01]  /*0920*/  FFMA R11, R29, R2, RZ ;  /* 0x000000021d0b7223 */ /* 0x000fe200000000ff */
[----:B-1----:R-:W-:-:S04]  /*0930*/  IMAD.WIDE R8, R7, 0x4, R8 ;  /* 0x0000000407087825 */ /* 0x002fc800078e0208 */
[----:B------:R-:W-:-:S04]  /*0940*/  FFMA R0, -R4, R11, R29 ;  /* 0x0000000b04007223 */ /* 0x000fc8000000011d */
[----:B------:R-:W-:Y:S01]  /*0950*/  FFMA R11, R2, R0, R11 ;  /* 0x00000000020b7223 */ /* 0x000fe2000000000b */
[----:B0-----:R-:W-:Y:S06]  /*0960*/  @!P0 BRA `(.L_x_7) ;  /* 0x0000000000148947 */ /* 0x001fec0003800000 */
[----:B------:R-:W-:Y:S02]  /*0970*/  MOV R7, R4 ;  /* 0x0000000400077202 */ /* 0x000fe40000000f00 */
[----:B------:R-:W-:Y:S02]  /*0980*/  MOV R0, R29 ;  /* 0x0000001d00007202 */ /* 0x000fe40000000f00 */
[----:B------:R-:W-:-:S07]  /*0990*/  MOV R4, 0x9b0 ;  /* 0x000009b000047802 */ /* 0x000fce0000000f00 */
[----:B------:R-:W-:Y:S05]  /*09a0*/  CALL.REL.NOINC `($__internal_0_$__cuda_sm3x_div_rn_noftz_f32_slowpath) ;  /* 0x0000000800807944 */ /* 0x000fea0003c00000 */
[----:B------:R-:W-:-:S07]  /*09b0*/  MOV R11, R0 ;  /* 0x00000000000b7202 */ /* 0x000fce0000000f00 */
.L_x_7:
[----:B------:R-:W-:Y:S05]  /*09c0*/  BSYNC.RECONVERGENT B1 ;  /* 0x0000000000017941 */ /* 0x000fea0003800200 */
.L_x_6:
[----:B------:R0:W-:Y:S02]  /*09d0*/  REDG.E.ADD.F32.FTZ.RN.STRONG.GPU desc[UR8][R8.64], R11 ;  /* 0x0000000b080079a6 */ /* 0x0001e4000c12f308 */
.L_x_1:
[----:B------:R-:W-:Y:S05]  /*09e0*/  BSYNC.RECONVERGENT B0 ;  /* 0x0000000000007941 */ /* 0x000fea0003800200 */
.L_x_0:
[----:B------:R-:W1:Y:S01]  /*09f0*/  LDC R19, c[0x0][0x3a8] ;  /* 0x0000ea00ff137b82 */ /* 0x000e620000000800 */
[----:B------:R-:W-:-:S04]  /*0a00*/  ISETP.NE.AND P0, PT, R3, RZ, PT ;  /* 0x000000ff0300720c */ /* 0x000fc80003f05270 */
[----:B-1----:R-:W-:-:S13]  /*0a10*/  ISETP.GE.OR P0, PT, R5, R19, P0 ;  /* 0x000000130500720c */ /* 0x002fda0000706670 */
[----:B------:R-:W-:Y:S05]  /*0a20*/  @P0 EXIT ;  /* 0x000000000000094d */ /* 0x000fea0003800000 */
[----:B------:R-:W1:Y:S01]  /*0a30*/  LDCU UR7, c[0x0][0x3ac] ;  /* 0x00007580ff0777ac */ /* 0x000e620008000800 */
[----:B------:R-:W-:Y:S01]  /*0a40*/  HFMA2 R0, -RZ, RZ, 0, 0 ;  /* 0x00000000ff007431 */ /* 0x000fe200000001ff */
[----:B-1----:R-:W-:-:S09]  /*0a50*/  UISETP.GE.AND UP0, UPT, UR7, 0x1, UPT ;  /* 0x000000010700788c */ /* 0x002fd2000bf06270 */
[----:B------:R-:W-:Y:S05]  /*0a60*/  BRA.U !UP0, `(.L_x_8) ;  /* 0x0000000508f87547 */ /* 0x000fea000b800000 */
[----:B------:R-:W-:Y:S01]  /*0a70*/  UISETP.GE.U32.AND UP1, UPT, UR7, 0x10, UPT ;  /* 0x000000100700788c */ /* 0x000fe2000bf26070 */
[----:B------:R-:W-:Y:S01]  /*0a80*/  MOV R0, RZ ;  /* 0x000000ff00007202 */ /* 0x000fe20000000f00 */
[----:B------:R-:W-:Y:S01]  /*0a90*/  ULOP3.LUT UR5, UR7, 0xf, URZ, 0xc0, !UPT ;  /* 0x0000000f07057892 */ /* 0x000fe2000f8ec0ff */
[----:B------:R-:W-:-:S03]  /*0aa0*/  UMOV UR4, URZ ;  /* 0x000000ff00047c82 */ /* 0x000fc60008000000 */
[----:B------:R-:W-:-:S03]  /*0ab0*/  UISETP.NE.AND UP0, UPT, UR5, URZ, UPT ;  /* 0x000000ff0500728c */ /* 0x000fc6000bf05270 */
[----:B------:R-:W-:Y:S08]  /*0ac0*/  BRA.U !UP1, `(.L_x_9) ;  /* 0x0000000109e47547 */ /* 0x000ff0000b800000 */
[----:B------:R-:W-:Y:S01]  /*0ad0*/  ULOP3.LUT UR4, UR7, 0x7ffffff0, URZ, 0xc0, !UPT ;  /* 0x7ffffff007047892 */ /* 0x000fe2000f8ec0ff */
[----:B------:R-:W-:Y:S02]  /*0ae0*/  MOV R0, RZ ;  /* 0x000000ff00007202 */ /* 0x000fe40000000f00 */
[----:B------:R-:W-:Y:S01]  /*0af0*/  MOV R4, R5 ;  /* 0x0000000500047202 */ /* 0x000fe20000000f00 */
[----:B------:R-:W-:-:S12]  /*0b00*/  UIADD3 UR6, UPT, UPT, -UR4, URZ, URZ ;  /* 0x000000ff04067290 */ /* 0x000fd8000fffe1ff */
.L_x_10:
[----:B------:R-:W1:Y:S02]  /*0b10*/  LDC.64 R6, c[0x0][0x398] ;  /* 0x0000e600ff067b82 */ /* 0x000e640000000a00 */
[----:B-1----:R-:W-:-:S05]  /*0b20*/  IMAD.WIDE R6, R4, 0x4, R6 ;  /* 0x0000000404067825 */ /* 0x002fca00078e0206 */
[----:B------:R-:W2:Y:S01]  /*0b30*/  LDG.E R25, desc[UR8][R6.64] ;  /* 0x0000000806197981 */ /* 0x000ea2000c1e1900 */
[----:B0-----:R-:W-:-:S05]  /*0b40*/  IMAD.WIDE R8, R19, 0x4, R6 ;  /* 0x0000000413087825 */ /* 0x001fca00078e0206 */
[----:B------:R0:W3:Y:S01]  /*0b50*/  LDG.E R23, desc[UR8][R8.64] ;  /* 0x0000000808177981 */ /* 0x0000e2000c1e1900 */
[----:B------:R-:W-:-:S05]  /*0b60*/  IMAD.WIDE R10, R19, 0x4, R8 ;  /* 0x00000004130a7825 */ /* 0x000fca00078e0208 */
[----:B------:R1:W4:Y:S01]  /*0b70*/  LDG.E R22, desc[UR8][R10.64] ;  /* 0x000000080a167981 */ /* 0x000322000c1e1900 */
[----:B------:R-:W-:-:S05]  /*0b80*/  IMAD.WIDE R14, R19, 0x4, R10 ;  /* 0x00000004130e7825 */ /* 0x000fca00078e020a */
[----:B------:R-:W5:Y:S01]  /*0b90*/  LDG.E R21, desc[UR8][R14.64] ;  /* 0x000000080e157981 */ /* 0x000f62000c1e1900 */
[----:B------:R-:W-:-:S05]  /*0ba0*/  IMAD.WIDE R16, R19, 0x4, R14 ;  /* 0x0000000413107825 */ /* 0x000fca00078e020e */
[----:B------:R-:W5:Y:S01]  /*0bb0*/  LDG.E R20, desc[UR8][R16.64] ;  /* 0x0000000810147981 */ /* 0x000f62000c1e1900 */
[----:B------:R-:W-:-:S05]  /*0bc0*/  IMAD.WIDE R2, R19, 0x4, R16 ;  /* 0x0000000413027825 */ /* 0x000fca00078e0210 */
[----:B------:R1:W5:Y:S01]  /*0bd0*/  LDG.E R18, desc[UR8][R2.64] ;  /* 0x0000000802127981 */ /* 0x000362000c1e1900 */
[----:B------:R-:W-:-:S05]  /*0be0*/  IMAD.WIDE R26, R19, 0x4, R2 ;  /* 0x00000004131a7825 */ /* 0x000fca00078e0202 */
[----:B------:R1:W5:Y:S01]  /*0bf0*/  LDG.E R24, desc[UR8][R26.64] ;  /* 0x000000081a187981 */ /* 0x000362000c1e1900 */
[----:B------:R-:W-:-:S05]  /*0c00*/  IMAD.WIDE R12, R19, 0x4, R26 ;  /* 0x00000004130c7825 */ /* 0x000fca00078e021a */
[----:B------:R1:W5:Y:S01]  /*0c10*/  LDG.E R28, desc[UR8][R12.64] ;  /* 0x000000080c1c7981 */ /* 0x000362000c1e1900 */
[----:B0-----:R-:W-:-:S04]  /*0c20*/  IMAD.WIDE R8, R19, 0x4, R12 ;  /* 0x0000000413087825 */ /* 0x001fc800078e020c */
[C---:B-1----:R-:W-:Y:S02]  /*0c30*/  IMAD.WIDE R10, R19.reuse, 0x4, R8 ;  /* 0x00000004130a7825 */ /* 0x042fe400078e0208 */
[----:B------:R-:W5:Y:S02]  /*0c40*/  LDG.E R8, desc[UR8][R8.64] ;  /* 0x0000000808087981 */ /* 0x000f64000c1e1900 */
[C---:B------:R-:W-:Y:S02]  /*0c50*/  IMAD.WIDE R2, R19.reuse, 0x4, R10 ;  /* 0x0000000413027825 */ /* 0x040fe400078e020a */
[----:B------:R-:W5:Y:S02]  /*0c60*/  LDG.E R10, desc[UR8][R10.64] ;  /* 0x000000080a0a7981 */ /* 0x000f64000c1e1900 */
[C---:B------:R-:W-:Y:S02]  /*0c70*/  IMAD.WIDE R6, R19.reuse, 0x4, R2 ;  /* 0x0000000413067825 */ /* 0x040fe400078e0202 */
[----:B------:R-:W5:Y:S02]  /*0c80*/  LDG.E R29, desc[UR8][R2.64] ;  /* 0x00000008021d7981 */ /* 0x000f64000c1e1900 */
[----:B------:R-:W-:-:S02]  /*0c90*/  IMAD.WIDE R14, R19, 0x4, R6 ;  /* 0x00000004130e7825 */ /* 0x000fc400078e0206 */
[----:B------:R-:W5:Y:S02]  /*0ca0*/  LDG.E R6, desc[UR8][R6.64] ;  /* 0x0000000806067981 */ /* 0x000f64000c1e1900 */
[C---:B------:R-:W-:Y:S02]  /*0cb0*/  IMAD.WIDE R16, R19.reuse, 0x4, R14 ;  /* 0x0000000413107825 */ /* 0x040fe400078e020e */
[----:B------:R-:W5:Y:S02]  /*0cc0*/  LDG.E R14, desc[UR8][R14.64] ;  /* 0x000000080e0e7981 */ /* 0x000f64000c1e1900 */
[C---:B------:R-:W-:Y:S02]  /*0cd0*/  IMAD.WIDE R26, R19.reuse, 0x4, R16 ;  /* 0x00000004131a7825 */ /* 0x040fe400078e0210 */
[----:B------:R-:W5:Y:S02]  /*0ce0*/  LDG.E R16, desc[UR8][R16.64] ;  /* 0x0000000810107981 */ /* 0x000f64000c1e1900 */
[----:B------:R-:W-:-:S02]  /*0cf0*/  IMAD.WIDE R12, R19, 0x4, R26 ;  /* 0x00000004130c7825 */ /* 0x000fc400078e021a */
[----:B------:R-:W5:Y:S04]  /*0d00*/  LDG.E R26, desc[UR8][R26.64] ;  /* 0x000000081a1a7981 */ /* 0x000f68000c1e1900 */
[----:B------:R-:W5:Y:S01]  /*0d10*/  LDG.E R12, desc[UR8][R12.64] ;  /* 0x000000080c0c7981 */ /* 0x000f62000c1e1900 */
[----:B------:R-:W-:-:S04]  /*0d20*/  UIADD3 UR6, UPT, UPT, UR6, 0x10, URZ ;  /* 0x0000001006067890 */ /* 0x000fc8000fffe0ff */
[----:B------:R-:W-:Y:S01]  /*0d30*/  UISETP.NE.AND UP1, UPT, UR6, URZ, UPT ;  /* 0x000000ff0600728c */ /* 0x000fe2000bf25270 */
[----:B------:R-:W-:Y:S01]  /*0d40*/  LEA R4, R19, R4, 0x4 ;  /* 0x0000000413047211 */ /* 0x000fe200078e20ff */
[----:B--2---:R-:W-:-:S04]  /*0d50*/  FADD R0, R25, R0 ;  /* 0x0000000019007221 */ /* 0x004fc80000000000 */
[----:B---3--:R-:W-:-:S04]  /*0d60*/  FADD R23, R0, R23 ;  /* 0x0000001700177221 */ /* 0x008fc80000000000 */
[----:B----4-:R-:W-:-:S04]  /*0d70*/  FADD R22, R23, R22 ;  /* 0x0000001617167221 */ /* 0x010fc80000000000 */
[----:B-----5:R-:W-:-:S04]  /*0d80*/  FADD R21, R22, R21 ;  /* 0x0000001516157221 */ /* 0x020fc80000000000 */
[----:B------:R-:W-:-:S04]  /*0d90*/  FADD R21, R21, R20 ;  /* 0x0000001415157221 */ /* 0x000fc80000000000 */
        /* <DEDUP_REMOVED lines=10> */
[----:B------:R-:W-:Y:S01]  /*0e40*/  FADD R0, R29, R12 ;  /* 0x0000000c1d007221 */ /* 0x000fe20000000000 */
[----:B------:R-:W-:Y:S06]  /*0e50*/  BRA.U UP1, `(.L_x_10) ;  /* 0xfffffffd012c7547 */ /* 0x000fec000b83ffff */
.L_x_9:
[----:B------:R-:W-:Y:S05]  /*0e60*/  BRA.U !UP0, `(.L_x_8) ;  /* 0x0000000108f87547 */ /* 0x000fea000b800000 */
[----:B------:R-:W-:Y:S02]  /*0e70*/  UISETP.GE.U32.AND UP0, UPT, UR5, 0x8, UPT ;  /* 0x000000080500788c */ /* 0x000fe4000bf06070 */
[----:B------:R-:W-:-:S04]  /*0e80*/  ULOP3.LUT UR6, UR7, 0x7, URZ, 0xc0, !UPT ;  /* 0x0000000707067892 */ /* 0x000fc8000f8ec0ff */
[----:B------:R-:W-:-:S03]  /*0e90*/  UISETP.NE.AND UP1, UPT, UR6, URZ, UPT ;  /* 0x000000ff0600728c */ /* 0x000fc6000bf25270 */
[----:B------:R-:W-:Y:S08]  /*0ea0*/  BRA.U !UP0, `(.L_x_11) ;  /* 0x00000001086c7547 */ /* 0x000ff0000b800000 */
[----:B------:R-:W1:Y:S01]  /*0eb0*/  LDC.64 R2, c[0x0][0x398] ;  /* 0x0000e600ff027b82 */ /* 0x000e620000000a00 */
[----:B------:R-:W-:-:S04]  /*0ec0*/  IMAD R7, R19, UR4, R5 ;  /* 0x0000000413077c24 */ /* 0x000fc8000f8e0205 */
[----:B-1----:R-:W-:-:S04]  /*0ed0*/  IMAD.WIDE R2, R7, 0x4, R2 ;  /* 0x0000000407027825 */ /* 0x002fc800078e0202 */
[C---:B------:R-:W-:Y:S02]  /*0ee0*/  IMAD.WIDE R6, R19.reuse, 0x4, R2 ;  /* 0x0000000413067825 */ /* 0x040fe400078e0202 */
[----:B------:R-:W2:Y:S02]  /*0ef0*/  LDG.E R3, desc[UR8][R2.64] ;  /* 0x0000000802037981 */ /* 0x000ea4000c1e1900 */
[C---:B0-----:R-:W-:Y:S02]  /*0f00*/  IMAD.WIDE R8, R19.reuse, 0x4, R6 ;  /* 0x0000000413087825 */ /* 0x041fe400078e0206 */
[----:B------:R-:W3:Y:S02]  /*0f10*/  LDG.E R6, desc[UR8][R6.64] ;  /* 0x0000000806067981 */ /* 0x000ee4000c1e1900 */
[C---:B------:R-:W-:Y:S02]  /*0f20*/  IMAD.WIDE R10, R19.reuse, 0x4, R8 ;  /* 0x00000004130a7825 */ /* 0x040fe400078e0208 */
[----:B------:R-:W4:Y:S02]  /*0f30*/  LDG.E R8, desc[UR8][R8.64] ;  /* 0x0000000808087981 */ /* 0x000f24000c1e1900 */
        /* <DEDUP_REMOVED lines=9> */
[----:B------:R-:W-:Y:S01]  /*0fd0*/  UIADD3 UR4, UPT, UPT, UR4, 0x8, URZ ;  /* 0x0000000804047890 */ /* 0x000fe2000fffe0ff */
[----:B--2---:R-:W-:-:S04]  /*0fe0*/  FADD R3, R0, R3 ;  /* 0x0000000300037221 */ /* 0x004fc80000000000 */
[----:B---3--:R-:W-:-:S04]  /*0ff0*/  FADD R3, R3, R6 ;  /* 0x0000000603037221 */ /* 0x008fc80000000000 */
[----:B----4-:R-:W-:-:S04]  /*1000*/  FADD R3, R3, R8 ;  /* 0x0000000803037221 */ /* 0x010fc80000000000 */
[----:B-----5:R-:W-:-:S04]  /*1010*/  FADD R3, R3, R10 ;  /* 0x0000000a03037221 */ /* 0x020fc80000000000 */
[----:B------:R-:W-:-:S04]  /*1020*/  FADD R3, R3, R12 ;  /* 0x0000000c03037221 */ /* 0x000fc80000000000 */
[----:B------:R-:W-:-:S04]  /*1030*/  FADD R3, R3, R14 ;  /* 0x0000000e03037221 */ /* 0x000fc80000000000 */
[----:B------:R-:W-:-:S04]  /*1040*/  FADD R3, R3, R16 ;  /* 0x0000001003037221 */ /* 0x000fc80000000000 */
[----:B------:R-:W-:-:S07]  /*1050*/  FADD R0, R3, R20 ;  /* 0x0000001403007221 */ /* 0x000fce0000000000 */
.L_x_11:
        /* <DEDUP_REMOVED lines=12> */
[----:B------:R-:W-:Y:S02]  /*1120*/  IMAD.WIDE R10, R19, 0x4, R8 ;  /* 0x00000004130a7825 */ /* 0x000fe400078e0208 */
[----:B------:R-:W4:Y:S04]  /*1130*/  LDG.E R9, desc[UR8][R8.64] ;  /* 0x0000000808097981 */ /* 0x000f28000c1e1900 */
[----:B------:R-:W5:Y:S01]  /*1140*/  LDG.E R11, desc[UR8][R10.64] ;  /* 0x000000080a0b7981 */ /* 0x000f62000c1e1900 */
[----:B------:R-:W-:Y:S01]  /*1150*/  UIADD3 UR4, UPT, UPT, UR4, 0x4, URZ ;  /* 0x0000000404047890 */ /* 0x000fe2000fffe0ff */
[----:B--2---:R-:W-:-:S04]  /*1160*/  FADD R0, R0, R3 ;  /* 0x0000000300007221 */ /* 0x004fc80000000000 */
[----:B---3--:R-:W-:-:S04]  /*1170*/  FADD R0, R0, R7 ;  /* 0x0000000700007221 */ /* 0x008fc80000000000 */
[----:B----4-:R-:W-:-:S04]  /*1180*/  FADD R0, R0, R9 ;  /* 0x0000000900007221 */ /* 0x010fc80000000000 */
[----:B-----5:R-:W-:-:S07]  /*1190*/  FADD R0, R0, R11 ;  /* 0x0000000b00007221 */ /* 0x020fce0000000000 */
.L_x_12:
[----:B------:R-:W-:Y:S05]  /*11a0*/  BRA.U !UP1, `(.L_x_8) ;  /* 0x0000000109287547 */ /* 0x000fea000b800000 */
[----:B------:R-:W1:Y:S01]  /*11b0*/  LDC.64 R6, c[0x0][0x398] ;  /* 0x0000e600ff067b82 */ /* 0x000e620000000a00 */
[----:B------:R-:W-:Y:S01]  /*11c0*/  IMAD R4, R19, UR4, R5 ;  /* 0x0000000413047c24 */ /* 0x000fe2000f8e0205 */
[----:B------:R-:W-:-:S12]  /*11d0*/  UIADD3 UR5, UPT, UPT, -UR5, URZ, URZ ;  /* 0x000000ff05057290 */ /* 0x000fd8000fffe1ff */
.L_x_13:
[----:B-1----:R-:W-:-:S06]  /*11e0*/  IMAD.WIDE R2, R4, 0x4, R6 ;  /* 0x0000000404027825 */ /* 0x002fcc00078e0206 */
[----:B------:R-:W2:Y:S01]  /*11f0*/  LDG.E R3, desc[UR8][R2.64] ;  /* 0x0000000802037981 */ /* 0x000ea2000c1e1900 */
[----:B------:R-:W-:Y:S01]  /*1200*/  UIADD3 UR5, UPT, UPT, UR5, 0x1, URZ ;  /* 0x0000000105057890 */ /* 0x000fe2000fffe0ff */
[----:B------:R-:W-:-:S03]  /*1210*/  IADD3 R4, PT, PT, R4, R19, RZ ;  /* 0x0000001304047210 */ /* 0x000fc60007ffe0ff */
[----:B------:R-:W-:Y:S01]  /*1220*/  UISETP.NE.AND UP0, UPT, UR5, URZ, UPT ;  /* 0x000000ff0500728c */ /* 0x000fe2000bf05270 */
[----:B--2---:R-:W-:-:S08]  /*1230*/  FADD R0, R3, R0 ;  /* 0x0000000003007221 */ /* 0x004fd00000000000 */
[----:B------:R-:W-:Y:S05]  /*1240*/  BRA.U UP0, `(.L_x_13) ;  /* 0xfffffffd00e47547 */ /* 0x000fea000b83ffff */
.L_x_8:
[----:B------:R-:W1:Y:S01]  /*1250*/  LDCU UR4, c[0x0][0x3a0] ;  /* 0x00007400ff0477ac */ /* 0x000e620008000800 */
[----:B0-----:R-:W-:Y:S01]  /*1260*/  I2FP.F32.S32 R9, UR7 ;  /* 0x0000000700097c45 */ /* 0x001fe20008201400 */
[----:B------:R-:W0:Y:S01]  /*1270*/  LDC.64 R2, c[0x0][0x388] ;  /* 0x0000e200ff027b82 */ /* 0x000e220000000a00 */
[----:B------:R-:W-:Y:S02]  /*1280*/  BSSY.RECONVERGENT B0, `(.L_x_14) ;  /* 0x0000010000007945 */ /* 0x000fe40003800200 */
[----:B------:R-:W2:Y:S01]  /*1290*/  MUFU.RCP R4, R9 ;  /* 0x0000000900047308 */ /* 0x000ea20000001000 */
[----:B-1----:R-:W-:-:S07]  /*12a0*/  FMUL R6, R0, -UR4 ;  /* 0x8000000400067c20 */ /* 0x002fce0008400000 */
[----:B------:R-:W1:Y:S01]  /*12b0*/  FCHK P0, R6, R9 ;  /* 0x0000000906007302 */ /* 0x000e620000000000 */
[----:B--2---:R-:W-:Y:S01]  /*12c0*/  FFMA R7, -R9, R4, 1 ;  /* 0x3f80000009077423 */ /* 0x004fe20000000104 */
[----:B0-----:R-:W-:-:S04]  /*12d0*/  IMAD.WIDE R2, R5, 0x4, R2 ;  /* 0x0000000405027825 */ /* 0x001fc800078e0202 */
[----:B------:R-:W-:-:S04]  /*12e0*/  FFMA R0, R4, R7, R4 ;  /* 0x0000000704007223 */ /* 0x000fc80000000004 */
[----:B------:R-:W-:-:S04]  /*12f0*/  FFMA R7, R0, R6, RZ ;  /* 0x0000000600077223 */ /* 0x000fc800000000ff */
[----:B------:R-:W-:-:S04]  /*1300*/  FFMA R4, -R9, R7, R6 ;  /* 0x0000000709047223 */ /* 0x000fc80000000106 */
[----:B------:R-:W-:Y:S01]  /*1310*/  FFMA R7, R0, R4, R7 ;  /* 0x0000000400077223 */ /* 0x000fe20000000007 */
[----:B-1----:R-:W-:Y:S06]  /*1320*/  @!P0 BRA `(.L_x_15) ;  /* 0x0000000000148947 */ /* 0x002fec0003800000 */
[----:B------:R-:W-:Y:S02]  /*1330*/  MOV R0, R6 ;  /* 0x0000000600007202 */ /* 0x000fe40000000f00 */
[----:B------:R-:W-:Y:S02]  /*1340*/  MOV R7, R9 ;  /* 0x0000000900077202 */ /* 0x000fe40000000f00 */
[----:B------:R-:W-:-:S07]  /*1350*/  MOV R4, 0x1370 ;  /* 0x0000137000047802 */ /* 0x000fce0000000f00 */
[----:B------:R-:W-:Y:S05]  /*1360*/  CALL.REL.NOINC `($__internal_0_$__cuda_sm3x_div_rn_noftz_f32_slowpath) ;  /* 0x0000000000107944 */ /* 0x000fea0003c00000 */
[----:B------:R-:W-:-:S07]  /*1370*/  MOV R7, R0 ;  /* 0x0000000000077202 */ /* 0x000fce0000000f00 */
.L_x_15:
[----:B------:R-:W-:Y:S05]  /*1380*/  BSYNC.RECONVERGENT B0 ;  /* 0x0000000000007941 */ /* 0x000fea0003800200 */
.L_x_14:
[----:B------:R-:W-:Y:S01]  /*1390*/  REDG.E.ADD.F32.FTZ.RN.STRONG.GPU desc[UR8][R2.64], R7 ;  /* 0x00000007020079a6 */ /* 0x000fe2000c12f308 */
[----:B------:R-:W-:Y:S05]  /*13a0*/  EXIT ;  /* 0x000000000000794d */ /* 0x000fea0003800000 */
        .weak           $__internal_0_$__cuda_sm3x_div_rn_noftz_f32_slowpath
        .type           $__internal_0_$__cuda_sm3x_div_rn_noftz_f32_slowpath,@function
        .size           $__internal_0_$__cuda_sm3x_div_rn_noftz_f32_slowpath,(.L_x_43 - $__internal_0_$__cuda_sm3x_div_rn_noftz_f32_slowpath)
$__internal_0_$__cuda_sm3x_div_rn_noftz_f32_slowpath:
[----:B------:R-:W-:Y:S01]  /*13b0*/  SHF.R.U32.HI R10, RZ, 0x17, R7 ;  /* 0x00000017ff0a7819 */ /* 0x000fe20000011607 */
[----:B------:R-:W-:Y:S01]  /*13c0*/  BSSY.RECONVERGENT B2, `(.L_x_16) ;  /* 0x0000062000027945 */ /* 0x000fe20003800200 */
[----:B------:R-:W-:Y:S02]  /*13d0*/  SHF.R.U32.HI R6, RZ, 0x17, R0 ;  /* 0x00000017ff067819 */ /* 0x000fe40000011600 */
[----:B------:R-:W-:Y:S02]  /*13e0*/  LOP3.LUT R10, R10, 0xff, RZ, 0xc0, !PT ;  /* 0x000000ff0a0a7812 */ /* 0x000fe400078ec0ff */
[----:B------:R-:W-:Y:S02]  /*13f0*/  LOP3.LUT R14, R6, 0xff, RZ, 0xc0, !PT ;  /* 0x000000ff060e7812 */ /* 0x000fe400078ec0ff */
[----:B------:R-:W-:Y:S02]  /*1400*/  IADD3 R12, PT, PT, R10, -0x1, RZ ;  /* 0xffffffff0a0c7810 */ /* 0x000fe40007ffe0ff */
[----:B------:R-:W-:-:S02]  /*1410*/  IADD3 R11, PT, PT, R14, -0x1, RZ ;  /* 0xffffffff0e0b7810 */ /* 0x000fc40007ffe0ff */
[----:B------:R-:W-:-:S04]  /*1420*/  ISETP.GT.U32.AND P0, PT, R12, 0xfd, PT ;  /* 0x000000fd0c00780c */ /* 0x000fc80003f04070 */
[----:B------:R-:W-:-:S13]  /*1430*/  ISETP.GT.U32.OR P0, PT, R11, 0xfd, P0 ;  /* 0x000000fd0b00780c */ /* 0x000fda0000704470 */
[----:B------:R-:W-:Y:S01]  /*1440*/  @!P0 MOV R6, RZ ;  /* 0x000000ff00068202 */ /* 0x000fe20000000f00 */
[----:B------:R-:W-:Y:S06]  /*1450*/  @!P0 BRA `(.L_x_17) ;  /* 0x00000000005c8947 */ /* 0x000fec0003800000 */
[----:B------:R-:W-:Y:S02]  /*1460*/  FSETP.GTU.FTZ.AND P0, PT, |R0|, +INF , PT ;  /* 0x7f8000000000780b */ /* 0x000fe40003f1c200 */
[----:B------:R-:W-:-:S04]  /*1470*/  FSETP.GTU.FTZ.AND P1, PT, |R7|, +INF , PT ;  /* 0x7f8000000700780b */ /* 0x000fc80003f3c200 */
[----:B------:R-:W-:-:S13]  /*1480*/  PLOP3.LUT P0, PT, P0, P1, PT, 0xf8, 0x8f ;  /* 0x00000000008f781c */ /* 0x000fda0000703f70 */
[----:B------:R-:W-:Y:S05]  /*1490*/  @P0 BRA `(.L_x_18) ;  /* 0x00000004004c0947 */ /* 0x000fea0003800000 */
[----:B------:R-:W-:-:S13]  /*14a0*/  LOP3.LUT P0, RZ, R7, 0x7fffffff, R0, 0xc8, !PT ;  /* 0x7fffffff07ff7812 */ /* 0x000fda000780c800 */
[----:B------:R-:W-:Y:S05]  /*14b0*/  @!P0 BRA `(.L_x_19) ;  /* 0x00000004003c8947 */ /* 0x000fea0003800000 */
[C---:B------:R-:W-:Y:S02]  /*14c0*/  FSETP.NEU.FTZ.AND P2, PT, |R0|.reuse, +INF , PT ;  /* 0x7f8000000000780b */ /* 0x040fe40003f5d200 */
[----:B------:R-:W-:Y:S02]  /*14d0*/  FSETP.NEU.FTZ.AND P1, PT, |R7|, +INF , PT ;  /* 0x7f8000000700780b */ /* 0x000fe40003f3d200 */
[----:B------:R-:W-:-:S11]  /*14e0*/  FSETP.NEU.FTZ.AND P0, PT, |R0|, +INF , PT ;  /* 0x7f8000000000780b */ /* 0x000fd60003f1d200 */
[----:B------:R-:W-:Y:S05]  /*14f0*/  @!P1 BRA !P2, `(.L_x_19) ;  /* 0x00000004002c9947 */ /* 0x000fea0005000000 */
[----:B------:R-:W-:-:S04]  /*1500*/  LOP3.LUT P2, RZ, R0, 0x7fffffff, RZ, 0xc0, !PT ;  /* 0x7fffffff00ff7812 */ /* 0x000fc8000784c0ff */
[----:B------:R-:W-:-:S13]  /*1510*/  PLOP3.LUT P1, PT, P1, P2, PT, 0x2f, 0xf2 ;  /* 0x0000000000f2781c */ /* 0x000fda0000f24577 */
[----:B------:R-:W-:Y:S05]  /*1520*/  @P1 BRA `(.L_x_20) ;  /* 0x0000000400181947 */ /* 0x000fea0003800000 */
[----:B------:R-:W-:-:S04]  /*1530*/  LOP3.LUT P1, RZ, R7, 0x7fffffff, RZ, 0xc0, !PT ;  /* 0x7fffffff07ff7812 */ /* 0x000fc8000782c0ff */
[----:B------:R-:W-:-:S13]  /*1540*/  PLOP3.LUT P0, PT, P0, P1, PT, 0x2f, 0xf2 ;  /* 0x0000000000f2781c */ /* 0x000fda0000702577 */
[----:B------:R-:W-:Y:S05]  /*1550*/  @P0 BRA `(.L_x_21) ;  /* 0x0000000400000947 */ /* 0x000fea0003800000 */
[----:B------:R-:W-:Y:S02]  /*1560*/  ISETP.GE.AND P0, PT, R11, RZ, PT ;  /* 0x000000ff0b00720c */ /* 0x000fe40003f06270 */
[----:B------:R-:W-:-:S11]  /*1570*/  ISETP.GE.AND P1, PT, R12, RZ, PT ;  /* 0x000000ff0c00720c */ /* 0x000fd60003f26270 */
[----:B------:R-:W-:Y:S01]  /*1580*/  @P0 MOV R6, RZ ;  /* 0x000000ff00060202 */ /* 0x000fe20000000f00 */
[----:B------:R-:W-:Y:S01]  /*1590*/  @!P0 FFMA R0, R0, 1.84467440737095516160e+19, RZ ;  /* 0x5f80000000008823 */ /* 0x000fe200000000ff */
[----:B------:R-:W-:Y:S01]  /*15a0*/  @!P0 MOV R6, 0xffffffc0 ;  /* 0xffffffc000068802 */ /* 0x000fe20000000f00 */
[----:B------:R-:W-:-:S03]  /*15b0*/  @!P1 FFMA R7, R7, 1.84467440737095516160e+19, RZ ;  /* 0x5f80000007079823 */ /* 0x000fc600000000ff */
[----:B------:R-:W-:-:S07]  /*15c0*/  @!P1 IADD3 R6, PT, PT, R6, 0x40, RZ ;  /* 0x0000004006069810 */ /* 0x000fce0007ffe0ff */
.L_x_17:
[----:B------:R-:W-:Y:S01]  /*15d0*/  LEA R12, R10, 0xc0800000, 0x17 ;  /* 0xc08000000a0c7811 */ /* 0x000fe200078eb8ff */
[----:B------:R-:W-:Y:S03]  /*15e0*/  BSSY.RECONVERGENT B3, `(.L_x_22) ;  /* 0x0000036000037945 */ /* 0x000fe60003800200 */
[----:B------:R-:W-:Y:S02]  /*15f0*/  IADD3 R12, PT, PT, -R12, R7, RZ ;  /* 0x000000070c0c7210 */ /* 0x000fe40007ffe1ff */
[----:B------:R-:W-:Y:S02]  /*1600*/  IADD3 R7, PT, PT, R14, -0x7f, RZ ;  /* 0xffffff810e077810 */ /* 0x000fe40007ffe0ff */
[----:B------:R-:W0:Y:S01]  /*1610*/  MUFU.RCP R11, R12 ;  /* 0x0000000c000b7308 */ /* 0x000e220000001000 */
[----:B------:R-:W-:Y:S02]  /*1620*/  FADD.FTZ R13, -R12, -RZ ;  /* 0x800000ff0c0d7221 */ /* 0x000fe40000010100 */
[----:B------:R-:W-:-:S02]  /*1630*/  IMAD R0, R7, -0x800000, R0 ;  /* 0xff80000007007824 */ /* 0x000fc400078e0200 */
[----:B0-----:R-:W-:-:S04]  /*1640*/  FFMA R14, R11, R13, 1 ;  /* 0x3f8000000b0e7423 */ /* 0x001fc8000000000d */
[----:B------:R-:W-:-:S04]  /*1650*/  FFMA R16, R11, R14, R11 ;  /* 0x0000000e0b107223 */ /* 0x000fc8000000000b */
[----:B------:R-:W-:-:S04]  /*1660*/  FFMA R11, R0, R16, RZ ;  /* 0x00000010000b7223 */ /* 0x000fc800000000ff */
[----:B------:R-:W-:-:S04]  /*1670*/  FFMA R14, R13, R11, R0 ;  /* 0x0000000b0d0e7223 */ /* 0x000fc80000000000 */
[----:B------:R-:W-:Y:S01]  /*1680*/  FFMA R15, R16, R14, R11 ;  /* 0x0000000e100f7223 */ /* 0x000fe2000000000b */
[----:B------:R-:W-:-:S03]  /*1690*/  IADD3 R11, PT, PT, R7, 0x7f, -R10 ;  /* 0x0000007f070b7810 */ /* 0x000fc60007ffe80a */
[----:B------:R-:W-:Y:S01]  /*16a0*/  FFMA R14, R13, R15, R0 ;  /* 0x0000000f0d0e7223 */ /* 0x000fe20000000000 */
[----:B------:R-:W-:-:S03]  /*16b0*/  IADD3 R11, PT, PT, R11, R6, RZ ;  /* 0x000000060b0b7210 */ /* 0x000fc60007ffe0ff */
[----:B------:R-:W-:-:S05]  /*16c0*/  FFMA R0, R16, R14, R15 ;  /* 0x0000000e10007223 */ /* 0x000fca000000000f */
[----:B------:R-:W-:-:S04]  /*16d0*/  SHF.R.U32.HI R7, RZ, 0x17, R0 ;  /* 0x00000017ff077819 */ /* 0x000fc80000011600 */
[----:B------:R-:W-:-:S04]  /*16e0*/  LOP3.LUT R7, R7, 0xff, RZ, 0xc0, !PT ;  /* 0x000000ff07077812 */ /* 0x000fc800078ec0ff */
[----:B------:R-:W-:-:S04]  /*16f0*/  IADD3 R12, PT, PT, R7, R11, RZ ;  /* 0x0000000b070c7210 */ /* 0x000fc80007ffe0ff */
[----:B------:R-:W-:-:S04]  /*1700*/  IADD3 R6, PT, PT, R12, -0x1, RZ ;  /* 0xffffffff0c067810 */ /* 0x000fc80007ffe0ff */
[----:B------:R-:W-:-:S13]  /*1710*/  ISETP.GE.U32.AND P0, PT, R6, 0xfe, PT ;  /* 0x000000fe0600780c */ /* 0x000fda0003f06070 */
[----:B------:R-:W-:Y:S05]  /*1720*/  @!P0 BRA `(.L_x_23) ;  /* 0x0000000000808947 */ /* 0x000fea0003800000 */
[----:B------:R-:W-:-:S13]  /*1730*/  ISETP.GT.AND P0, PT, R12, 0xfe, PT ;  /* 0x000000fe0c00780c */ /* 0x000fda0003f04270 */
[----:B------:R-:W-:Y:S05]  /*1740*/  @P0 BRA `(.L_x_24) ;  /* 0x00000000006c0947 */ /* 0x000fea0003800000 */
[----:B------:R-:W-:-:S13]  /*1750*/  ISETP.GE.AND P0, PT, R12, 0x1, PT ;  /* 0x000000010c00780c */ /* 0x000fda0003f06270 */
[----:B------:R-:W-:Y:S05]  /*1760*/  @P0 BRA `(.L_x_25) ;  /* 0x0000000000740947 */ /* 0x000fea0003800000 */
[----:B------:R-:W-:Y:S02]  /*1770*/  ISETP.GE.AND P0, PT, R12, -0x18, PT ;  /* 0xffffffe80c00780c */ /* 0x000fe40003f06270 */
[----:B------:R-:W-:-:S11]  /*1780*/  LOP3.LUT R0, R0, 0x80000000, RZ, 0xc0, !PT ;  /* 0x8000000000007812 */ /* 0x000fd600078ec0ff */
[----:B------:R-:W-:Y:S05]  /*1790*/  @!P0 BRA `(.L_x_25) ;  /* 0x0000000000688947 */ /* 0x000fea0003800000 */
[-CC-:B------:R-:W-:Y:S01]  /*17a0*/  FFMA.RZ R6, R16, R14.reuse, R15.reuse ;  /* 0x0000000e10067223 */ /* 0x180fe2000000c00f */
[----:B------:R-:W-:Y:S01]  /*17b0*/  IADD3 R11, PT, PT, R12, 0x20, RZ ;  /* 0x000000200c0b7810 */ /* 0x000fe20007ffe0ff */
[-CC-:B------:R-:W-:Y:S01]  /*17c0*/  FFMA.RM R7, R16, R14.reuse, R15.reuse ;  /* 0x0000000e10077223 */ /* 0x180fe2000000400f */
[----:B------:R-:W-:Y:S02]  /*17d0*/  ISETP.NE.AND P2, PT, R12, RZ, PT ;  /* 0x000000ff0c00720c */ /* 0x000fe40003f45270 */
[----:B------:R-:W-:Y:S01]  /*17e0*/  LOP3.LUT R10, R6, 0x7fffff, RZ, 0xc0, !PT ;  /* 0x007fffff060a7812 */ /* 0x000fe200078ec0ff */
[----:B------:R-:W-:Y:S01]  /*17f0*/  FFMA.RP R6, R16, R14, R15 ;  /* 0x0000000e10067223 */ /* 0x000fe2000000800f */
[----:B------:R-:W-:Y:S02]  /*1800*/  ISETP.NE.AND P1, PT, R12, RZ, PT ;  /* 0x000000ff0c00720c */ /* 0x000fe40003f25270 */
[----:B------:R-:W-:Y:S02]  /*1810*/  LOP3.LUT R10, R10, 0x800000, RZ, 0xfc, !PT ;  /* 0x008000000a0a7812 */ /* 0x000fe400078efcff */
[----:B------:R-:W-:-:S02]  /*1820*/  IADD3 R12, PT, PT, -R12, RZ, RZ ;  /* 0x000000ff0c0c7210 */ /* 0x000fc40007ffe1ff */
[----:B------:R-:W-:Y:S02]  /*1830*/  SHF.L.U32 R11, R10, R11, RZ ;  /* 0x0000000b0a0b7219 */ /* 0x000fe400000006ff */
[----:B------:R-:W-:Y:S02]  /*1840*/  FSETP.NEU.FTZ.AND P0, PT, R6, R7, PT ;  /* 0x000000070600720b */ /* 0x000fe40003f1d000 */
[----:B------:R-:W-:Y:S02]  /*1850*/  SEL R7, R12, RZ, P2 ;  /* 0x000000ff0c077207 */ /* 0x000fe40001000000 */
[----:B------:R-:W-:Y:S02]  /*1860*/  ISETP.NE.AND P1, PT, R11, RZ, P1 ;  /* 0x000000ff0b00720c */ /* 0x000fe40000f25270 */
[----:B------:R-:W-:Y:S02]  /*1870*/  SHF.R.U32.HI R7, RZ, R7, R10 ;  /* 0x00000007ff077219 */ /* 0x000fe4000001160a */
[----:B------:R-:W-:-:S02]  /*1880*/  PLOP3.LUT P0, PT, P0, P1, PT, 0xf8, 0x8f ;  /* 0x00000000008f781c */ /* 0x000fc40000703f70 */
[----:B------:R-:W-:Y:S02]  /*1890*/  SHF.R.U32.HI R11, RZ, 0x1, R7 ;  /* 0x00000001ff0b7819 */ /* 0x000fe40000011607 */
[----:B------:R-:W-:-:S04]  /*18a0*/  SEL R6, RZ, 0x1, !P0 ;  /* 0x00000001ff067807 */ /* 0x000fc80004000000 */
[----:B------:R-:W-:-:S04]  /*18b0*/  LOP3.LUT R6, R6, 0x1, R11, 0xf8, !PT ;  /* 0x0000000106067812 */ /* 0x000fc800078ef80b */
[----:B------:R-:W-:-:S04]  /*18c0*/  LOP3.LUT R6, R6, R7, RZ, 0xc0, !PT ;  /* 0x0000000706067212 */ /* 0x000fc800078ec0ff */
[----:B------:R-:W-:-:S04]  /*18d0*/  IADD3 R11, PT, PT, R11, R6, RZ ;  /* 0x000000060b0b7210 */ /* 0x000fc80007ffe0ff */
[----:B------:R-:W-:Y:S01]  /*18e0*/  LOP3.LUT R0, R11, R0, RZ, 0xfc, !PT ;  /* 0x000000000b007212 */ /* 0x000fe200078efcff */
[----:B------:R-:W-:Y:S06]  /*18f0*/  BRA `(.L_x_25) ;  /* 0x0000000000107947 */ /* 0x000fec0003800000 */
.L_x_24:
[----:B------:R-:W-:-:S04]  /*1900*/  LOP3.LUT R0, R0, 0x80000000, RZ, 0xc0, !PT ;  /* 0x8000000000007812 */ /* 0x000fc800078ec0ff */
[----:B------:R-:W-:Y:S01]  /*1910*/  LOP3.LUT R0, R0, 0x7f800000, RZ, 0xfc, !PT ;  /* 0x7f80000000007812 */ /* 0x000fe200078efcff */
[----:B------:R-:W-:Y:S06]  /*1920*/  BRA `(.L_x_25) ;  /* 0x0000000000047947 */ /* 0x000fec0003800000 */
.L_x_23:
[----:B------:R-:W-:-:S07]  /*1930*/  LEA R0, R11, R0, 0x17 ;  /* 0x000000000b007211 */ /* 0x000fce00078eb8ff */
.L_x_25:
[----:B------:R-:W-:Y:S05]  /*1940*/  BSYNC.RECONVERGENT B3 ;  /* 0x0000000000037941 */ /* 0x000fea0003800200 */
.L_x_22:
[----:B------:R-:W-:Y:S05]  /*1950*/  BRA `(.L_x_26) ;  /* 0x0000000000207947 */ /* 0x000fea0003800000 */
.L_x_21:
[----:B------:R-:W-:-:S04]  /*1960*/  LOP3.LUT R0, R7, 0x80000000, R0, 0x48, !PT ;  /* 0x8000000007007812 */ /* 0x000fc800078e4800 */
[----:B------:R-:W-:Y:S01]  /*1970*/  LOP3.LUT R0, R0, 0x7f800000, RZ, 0xfc, !PT ;  /* 0x7f80000000007812 */ /* 0x000fe200078efcff */
[----:B------:R-:W-:Y:S06]  /*1980*/  BRA `(.L_x_26) ;  /* 0x0000000000147947 */ /* 0x000fec0003800000 */
.L_x_20:
[----:B------:R-:W-:Y:S01]  /*1990*/  LOP3.LUT R0, R7, 0x80000000, R0, 0x48, !PT ;  /* 0x8000000007007812 */ /* 0x000fe200078e4800 */
[----:B------:R-:W-:Y:S06]  /*19a0*/  BRA `(.L_x_26) ;  /* 0x00000000000c7947 */ /* 0x000fec0003800000 */
.L_x_19:
[----:B------:R-:W0:Y:S01]  /*19b0*/  MUFU.RSQ R0, -QNAN ;  /* 0xffc0000000007908 */ /* 0x000e220000001400 */
[----:B------:R-:W-:Y:S05]  /*19c0*/  BRA `(.L_x_26) ;  /* 0x0000000000047947 */ /* 0x000fea0003800000 */
.L_x_18:
[----:B------:R-:W-:-:S07]  /*19d0*/  FADD.FTZ R0, R0, R7 ;  /* 0x0000000700007221 */ /* 0x000fce0000010000 */
.L_x_26:
[----:B------:R-:W-:Y:S05]  /*19e0*/  BSYNC.RECONVERGENT B2 ;  /* 0x0000000000027941 */ /* 0x000fea0003800200 */
.L_x_16:
[----:B------:R-:W-:Y:S01]  /*19f0*/  HFMA2 R7, -RZ, RZ, 0, 0 ;  /* 0x00000000ff077431 */ /* 0x000fe200000001ff */
[----:B------:R-:W-:-:S04]  /*1a00*/  MOV R6, R4 ;  /* 0x0000000400067202 */ /* 0x000fc80000000f00 */
[----:B0-----:R-:W-:Y:S05]  /*1a10*/  RET.REL.NODEC R6 `(_Z16actualizar_pesosPfS_PKfS1_fiii) ;  /* 0xffffffe406787950 */ /* 0x001fea0003c3ffff */
.L_x_27:
[----:B------:R-:W-:-:S00]  /*1a20*/  BRA `(.L_x_27) ;  /* 0xfffffffc00fc7947 */ /* 0x000fc0000383ffff */
[----:B------:R-:W-:-:S00]  /*1a30*/  NOP ;  /* 0x0000000000007918 */ /* 0x000fc00000000000 */
        /* <DEDUP_REMOVED lines=12> */
.L_x_43:


//--------------------- .text._Z22calcular_error_ocultosPKfS0_S0_Pfiii --------------------------
	.section	.text._Z22calcular_error_ocultosPKfS0_S0_Pfiii,"ax",@progbits
	.align	128
        .global         _Z22calcular_error_ocultosPKfS0_S0_Pfiii
        .type           _Z22calcular_error_ocultosPKfS0_S0_Pfiii,@function
        .size           _Z22calcular_error_ocultosPKfS0_S0_Pfiii,(.L_x_45 - _Z22calcular_error_ocultosPKfS0_S0_Pfiii)
        .other          _Z22calcular_error_ocultosPKfS0_S0_Pfiii,@"STO_CUDA_ENTRY STV_DEFAULT"
_Z22calcular_error_ocultosPKfS0_S0_Pfiii:
.text._Z22calcular_error_ocultosPKfS0_S0_Pfiii:
[----:B------:R-:W-:Y:S01]  /*0000*/  LDC R1, c[0x0][0x37c] ;  /* 0x0000df00ff017b82 */ /* 0x000fe20000000800 */
[----:B------:R-:W0:Y:S07]  /*0010*/  S2R R5, SR_TID.Y ;  /* 0x0000000000057919 */ /* 0x000e2e0000002200 */
[----:B------:R-:W1:Y:S01]  /*0020*/  LDC R3, c[0x0][0x360] ;  /* 0x0000d800ff037b82 */ /* 0x000e620000000800 */
[----:B------:R-:W2:Y:S01]  /*0030*/  LDCU UR9, c[0x0][0x3a0] ;  /* 0x00007400ff0977ac */ /* 0x000ea20008000800 */
[----:B------:R-:W1:Y:S01]  /*0040*/  S2R R2, SR_TID.X ;  /* 0x0000000000027919 */ /* 0x000e620000002100 */
[----:B------:R-:W3:Y:S05]  /*0050*/  LDCU UR12, c[0x0][0x3a8] ;  /* 0x00007500ff0c77ac */ /* 0x000eea0008000800 */
[----:B------:R-:W0:Y:S08]  /*0060*/  S2UR UR5, SR_CTAID.Y ;  /* 0x00000000000579c3 */ /* 0x000e300000002600 */
[----:B------:R-:W0:Y:S08]  /*0070*/  LDC R0, c[0x0][0x364] ;  /* 0x0000d900ff007b82 */ /* 0x000e300000000800 */
[----:B------:R-:W1:Y:S01]  /*0080*/  S2UR UR4, SR_CTAID.X ;  /* 0x00000000000479c3 */ /* 0x000e620000002500 */
[----:B0-----:R-:W-:-:S05]  /*0090*/  IMAD R0, R0, UR5, R5 ;  /* 0x0000000500007c24 */ /* 0x001fca000f8e0205 */
[----:B--2---:R-:W-:Y:S01]  /*00a0*/  ISETP.GE.AND P0, PT, R0, UR9, PT ;  /* 0x0000000900007c0c */ /* 0x004fe2000bf06270 */
[----:B-1----:R-:W-:-:S05]  /*00b0*/  IMAD R3, R3, UR4, R2 ;  /* 0x0000000403037c24 */ /* 0x002fca000f8e0202 */
[----:B---3--:R-:W-:-:S13]  /*00c0*/  ISETP.GE.OR P0, PT, R3, UR12, P0 ;  /* 0x0000000c03007c0c */ /* 0x008fda0008706670 */
[----:B------:R-:W-:Y:S05]  /*00d0*/  @P0 EXIT ;  /* 0x000000000000094d */ /* 0x000fea0003800000 */
[----:B------:R-:W0:Y:S01]  /*00e0*/  LDCU UR4, c[0x0][0x3a4] ;  /* 0x00007480ff0477ac */ /* 0x000e220008000800 */
[----:B------:R-:W-:Y:S01]  /*00f0*/  IMAD.MOV.U32 R2, RZ, RZ, RZ ;  /* 0x000000ffff027224 */ /* 0x000fe200078e00ff */
[----:B------:R-:W1:Y:S01]  /*0100*/  LDCU.64 UR10, c[0x0][0x358] ;  /* 0x00006b00ff0a77ac */ /* 0x000e620008000a00 */
[----:B0-----:R-:W-:-:S09]  /*0110*/  UISETP.GE.AND UP0, UPT, UR4, 0x1, UPT ;  /* 0x000000010400788c */ /* 0x001fd2000bf06270 */
[----:B-1----:R-:W-:Y:S05]  /*0120*/  BRA.U !UP0, `(.L_x_28) ;  /* 0x0000000908d87547 */ /* 0x002fea000b800000 */
[----:B------:R-:W-:Y:S02]  /*0130*/  UISETP.GE.U32.AND UP0, UPT, UR4, 0x8, UPT ;  /* 0x000000080400788c */ /* 0x000fe4000bf06070 */
[----:B------:R-:W-:Y:S01]  /*0140*/  IMAD R4, R0, UR4, RZ ;  /* 0x0000000400047c24 */ /* 0x000fe2000f8e02ff */
[----:B------:R-:W-:Y:S02]  /*0150*/  ULOP3.LUT UR7, UR4, 0x7, URZ, 0xc0, !UPT ;  /* 0x0000000704077892 */ /* 0x000fe4000f8ec0ff */
[----:B------:R-:W-:Y:S01]  /*0160*/  IMAD R5, R3, UR4, RZ ;  /* 0x0000000403057c24 */ /* 0x000fe2000f8e02ff */
[----:B------:R-:W-:Y:S01]  /*0170*/  UIMAD UR5, UR9, UR4, URZ ;  /* 0x00000004090572a4 */ /* 0x000fe2000f8e02ff */
[----:B------:R-:W-:Y:S01]  /*0180*/  IMAD.MOV.U32 R2, RZ, RZ, RZ ;  /* 0x000000ffff027224 */ /* 0x000fe200078e00ff */
[----:B------:R-:W-:Y:S01]  /*0190*/  UIMAD UR6, UR12, UR4, URZ ;  /* 0x000000040c0672a4 */ /* 0x000fe2000f8e02ff */
[----:B------:R-:W-:Y:S01]  /*01a0*/  IMAD.MOV.U32 R6, RZ, RZ, RZ ;  /* 0x000000ffff067224 */ /* 0x000fe200078e00ff */
[----:B------:R-:W-:Y:S01]  /*01b0*/  UISETP.NE.AND UP1, UPT, UR7, URZ, UPT ;  /* 0x000000ff0700728c */ /* 0x000fe2000bf25270 */
[----:B------:R-:W-:Y:S10]  /*01c0*/  BRA.U !UP0, `(.L_x_29) ;  /* 0x0000000508247547 */ /* 0x000ff4000b800000 */
[----:B------:R-:W-:Y:S01]  /*01d0*/  ULOP3.LUT UR4, UR4, 0x7ffffff8, URZ, 0xc0, !UPT ;  /* 0x7ffffff804047892 */ /* 0x000fe2000f8ec0ff */
[----:B------:R-:W-:Y:S01]  /*01e0*/  IMAD.MOV.U32 R2, RZ, RZ, RZ ;  /* 0x000000ffff027224 */ /* 0x000fe200078e00ff */
[----:B------:R-:W0:Y:S04]  /*01f0*/  LDCU.64 UR14, c[0x0][0x388] ;  /* 0x00007100ff0e77ac */ /* 0x000e280008000a00 */
[----:B------:R-:W-:Y:S01]  /*0200*/  MOV R6, UR4 ;  /* 0x0000000400067c02 */ /* 0x000fe20008000f00 */
[----:B------:R-:W-:-:S06]  /*0210*/  UMOV UR4, URZ ;  /* 0x000000ff00047c82 */ /* 0x000fcc0008000000 */
.L_x_30:
[----:B------:R-:W-:Y:S01]  /*0220*/  VIADD R11, R5, UR4 ;  /* 0x00000004050b7c36 */ /* 0x000fe20008000000 */
[----:B------:R-:W1:Y:S01]  /*0230*/  LDC.64 R8, c[0x0][0x390] ;  /* 0x0000e400ff087b82 */ /* 0x000e620000000a00 */
[----:B------:R-:W-:-:S03]  /*0240*/  VIADD R7, R4, UR4 ;  /* 0x0000000404077c36 */ /* 0x000fc60008000000 */
[----:B------:R-:W-:-:S04]  /*0250*/  ISETP.GE.AND P0, PT, R11, UR6, PT ;  /* 0x000000060b007c0c */ /* 0x000fc8000bf06270 */
[----:B------:R-:W-:-:S13]  /*0260*/  ISETP.GE.OR P0, PT, R7, UR5, P0 ;  /* 0x0000000507007c0c */ /* 0x000fda0008706670 */
[----:B------:R-:W2:Y:S01]  /*0270*/  @!P0 LDC.64 R12, c[0x0][0x388] ;  /* 0x0000e200ff0c8b82 */ /* 0x000ea20000000a00 */
[----:B-1----:R-:W-:-:S05]  /*0280*/  IMAD.WIDE.U32 R8, R7, 0x4, R8 ;  /* 0x0000000407087825 */ /* 0x002fca00078e0008 */
[----:B------:R-:W3:Y:S01]  /*0290*/  @!P0 LDG.E R15, desc[UR10][R8.64] ;  /* 0x0000000a080f8981 */ /* 0x000ee2000c1e1900 */
[----:B--2---:R-:W-:-:S06]  /*02a0*/  @!P0 IMAD.WIDE R12, R11, 0x4, R12 ;  /* 0x000000040b0c8825 */ /* 0x004fcc00078e020c */
[----:B------:R-:W3:Y:S01]  /*02b0*/  @!P0 LDG.E R12, desc[UR10][R12.64] ;  /* 0x0000000a0c0c8981 */ /* 0x000ee2000c1e1900 */
[C---:B------:R-:W-:Y:S02]  /*02c0*/  VIADD R10, R11.reuse, 0x1 ;  /* 0x000000010b0a7836 */ /* 0x040fe40000000000 */
[----:B------:R-:W-:-:S03]  /*02d0*/  VIADD R14, R11, 0x3 ;  /* 0x000000030b0e7836 */ /* 0x000fc60000000000 */
[----:B------:R-:W-:Y:S02]  /*02e0*/  ISETP.GE.AND P1, PT, R10, UR6, PT ;  /* 0x000000060a007c0c */ /* 0x000fe4000bf26270 */
[----:B------:R-:W-:Y:S01]  /*02f0*/  IADD3 R10, PT, PT, R11, 0x2, RZ ;  /* 0x000000020b0a7810 */ /* 0x000fe20007ffe0ff */
[----:B------:R-:W-:-:S03]  /*0300*/  USHF.R.S32.HI UR8, URZ, 0x1f, UR4 ;  /* 0x0000001fff087899 */ /* 0x000fc60008011404 */
[----:B------:R-:W-:Y:S01]  /*0310*/  ISETP.GE.AND P4, PT, R10, UR6, PT ;  /* 0x000000060a007c0c */ /* 0x000fe2000bf86270 */
[----:B------:R-:W-:Y:S01]  /*0320*/  VIADD R10, R7, 0x1 ;  /* 0x00000001070a7836 */ /* 0x000fe20000000000 */
[----:B------:R-:W-:Y:S02]  /*0330*/  ISETP.GE.AND P3, PT, R14, UR6, PT ;  /* 0x000000060e007c0c */ /* 0x000fe4000bf66270 */
[C---:B------:R-:W-:Y:S01]  /*0340*/  IADD3 R14, PT, PT, R11.reuse, 0x6, RZ ;  /* 0x000000060b0e7810 */ /* 0x040fe20007ffe0ff */
[C---:B------:R-:W-:Y:S01]  /*0350*/  VIADD R16, R11.reuse, 0x4 ;  /* 0x000000040b107836 */ /* 0x040fe20000000000 */
[----:B------:R-:W-:Y:S02]  /*0360*/  ISETP.GE.OR P1, PT, R10, UR5, P1 ;  /* 0x000000050a007c0c */ /* 0x000fe40008f26670 */
[----:B------:R-:W-:Y:S01]  /*0370*/  ISETP.GE.AND P2, PT, R14, UR6, PT ;  /* 0x000000060e007c0c */ /* 0x000fe2000bf46270 */
[----:B------:R-:W-:Y:S01]  /*0380*/  VIADD R17, R11, 0x5 ;  /* 0x000000050b117836 */ /* 0x000fe20000000000 */
[----:B------:R-:W-:Y:S01]  /*0390*/  ISETP.GE.AND P6, PT, R16, UR6, PT ;  /* 0x0000000610007c0c */ /* 0x000fe2000bfc6270 */
[----:B------:R-:W-:-:S03]  /*03a0*/  VIADD R16, R7, 0x4 ;  /* 0x0000000407107836 */ /* 0x000fc60000000000 */
[----:B------:R-:W-:Y:S02]  /*03b0*/  ISETP.GE.AND P5, PT, R17, UR6, PT ;  /* 0x0000000611007c0c */ /* 0x000fe4000bfa6270 */
[----:B------:R-:W-:Y:S01]  /*03c0*/  ISETP.GE.OR P6, PT, R16, UR5, P6 ;  /* 0x0000000510007c0c */ /* 0x000fe2000b7c6670 */
[C---:B------:R-:W-:Y:S01]  /*03d0*/  VIADD R16, R7.reuse, 0x6 ;  /* 0x0000000607107836 */ /* 0x040fe20000000000 */
[----:B------:R-:W-:-:S04]  /*03e0*/  IADD3 R17, PT, PT, R7, 0x7, RZ ;  /* 0x0000000707117810 */ /* 0x000fc80007ffe0ff */
[----:B------:R-:W-:-:S13]  /*03f0*/  ISETP.GE.OR P2, PT, R16, UR5, P2 ;  /* 0x0000000510007c0c */ /* 0x000fda0009746670 */
[----:B------:R-:W2:Y:S01]  /*0400*/  @!P2 LDG.E R21, desc[UR10][R8.64+0x18] ;  /* 0x0000180a0815a981 */ /* 0x000ea2000c1e1900 */
[----:B---3--:R-:W-:Y:S01]  /*0410*/  @!P0 FFMA R2, R15, R12, R2 ;  /* 0x0000000c0f028223 */ /* 0x008fe20000000002 */
[----:B------:R-:W-:Y:S01]  /*0420*/  VIADD R12, R7, 0x2 ;  /* 0x00000002070c7836 */ /* 0x000fe20000000000 */
[----:B------:R-:W-:Y:S01]  /*0430*/  IADD3 R13, P0, PT, R5, UR4, RZ ;  /* 0x00000004050d7c10 */ /* 0x000fe2000ff1e0ff */
[----:B------:R-:W-:-:S03]  /*0440*/  VIADD R15, R7, 0x3 ;  /* 0x00000003070f7836 */ /* 0x000fc60000000000 */
[----:B------:R-:W-:Y:S02]  /*0450*/  LEA.HI.X.SX32 R14, R5, UR8, 0x1, P0 ;  /* 0x00000008050e7c11 */ /* 0x000fe400080f0eff */
[----:B------:R-:W-:Y:S02]  /*0460*/  ISETP.GE.OR P4, PT, R12, UR5, P4 ;  /* 0x000000050c007c0c */ /* 0x000fe4000a786670 */
[----:B0-----:R-:W-:Y:S02]  /*0470*/  LEA R10, P0, R13, UR14, 0x2 ;  /* 0x0000000e0d0a7c11 */ /* 0x001fe4000f8010ff */
[----:B------:R-:W-:Y:S02]  /*0480*/  IADD3 R12, PT, PT, R11, 0x7, RZ ;  /* 0x000000070b0c7810 */ /* 0x000fe40007ffe0ff */
[----:B------:R-:W-:Y:S02]  /*0490*/  LEA.HI.X R11, R13, UR15, R14, 0x2, P0 ;  /* 0x0000000f0d0b7c11 */ /* 0x000fe400080f140e */
[----:B------:R-:W-:Y:S01]  /*04a0*/  ISETP.GE.OR P3, PT, R15, UR5, P3 ;  /* 0x000000050f007c0c */ /* 0x000fe20009f66670 */
[----:B------:R-:W-:Y:S01]  /*04b0*/  VIADD R14, R7, 0x5 ;  /* 0x00000005070e7836 */ /* 0x000fe20000000000 */
[----:B------:R-:W-:Y:S01]  /*04c0*/  ISETP.GE.AND P0, PT, R12, UR6, PT ;  /* 0x000000060c007c0c */ /* 0x000fe2000bf06270 */
[----:B------:R-:W3:Y:S04]  /*04d0*/  @!P1 LDG.E R13, desc[UR10][R8.64+0x4] ;  /* 0x0000040a080d9981 */ /* 0x000ee8000c1e1900 */
[----:B------:R-:W3:Y:S01]  /*04e0*/  @!P1 LDG.E R12, desc[UR10][R10.64+0x4] ;  /* 0x0000040a0a0c9981 */ /* 0x000ee2000c1e1900 */
[----:B------:R-:W-:-:S03]  /*04f0*/  ISETP.GE.OR P5, PT, R14, UR5, P5 ;  /* 0x000000050e007c0c */ /* 0x000fc6000afa6670 */
[----:B------:R-:W4:Y:S04]  /*0500*/  @!P4 LDG.E R14, desc[UR10][R10.64+0x8] ;  /* 0x0000080a0a0ec981 */ /* 0x000f28000c1e1900 */
[----:B------:R-:W4:Y:S01]  /*0510*/  @!P4 LDG.E R15, desc[UR10][R8.64+0x8] ;  /* 0x0000080a080fc981 */ /* 0x000f22000c1e1900 */
[----:B------:R-:W-:-:S03]  /*0520*/  ISETP.GE.OR P0, PT, R17, UR5, P0 ;  /* 0x0000000511007c0c */ /* 0x000fc60008706670 */
[----:B------:R-:W5:Y:S04]  /*0530*/  @!P3 LDG.E R16, desc[UR10][R10.64+0xc] ;  /* 0x00000c0a0a10b981 */ /* 0x000f68000c1e1900 */
[----:B------:R-:W5:Y:S04]  /*0540*/  @!P3 LDG.E R7, desc[UR10][R8.64+0xc] ;  /* 0x00000c0a0807b981 */ /* 0x000f68000c1e1900 */
[----:B------:R-:W2:Y:S04]  /*0550*/  @!P6 LDG.E R18, desc[UR10][R10.64+0x10] ;  /* 0x0000100a0a12e981 */ /* 0x000ea8000c1e1900 */
[----:B------:R-:W2:Y:S04]  /*0560*/  @!P6 LDG.E R17, desc[UR10][R8.64+0x10] ;  /* 0x0000100a0811e981 */ /* 0x000ea8000c1e1900 */
[----:B------:R-:W2:Y:S04]  /*0570*/  @!P5 LDG.E R20, desc[UR10][R10.64+0x14] ;  /* 0x0000140a0a14d981 */ /* 0x000ea8000c1e1900 */
[----:B------:R-:W2:Y:S04]  /*0580*/  @!P5 LDG.E R19, desc[UR10][R8.64+0x14] ;  /* 0x0000140a0813d981 */ /* 0x000ea8000c1e1900 */
[----:B------:R-:W2:Y:S04]  /*0590*/  @!P2 LDG.E R22, desc[UR10][R10.64+0x18] ;  /* 0x0000180a0a16a981 */ /* 0x000ea8000c1e1900 */
[----:B------:R-:W2:Y:S04]  /*05a0*/  @!P0 LDG.E R24, desc[UR10][R10.64+0x1c] ;  /* 0x00001c0a0a188981 */ /* 0x000ea8000c1e1900 */
[----:B------:R-:W2:Y:S01]  /*05b0*/  @!P0 LDG.E R23, desc[UR10][R8.64+0x1c] ;  /* 0x00001c0a08178981 */ /* 0x000ea2000c1e1900 */
[----:B------:R-:W-:Y:S01]  /*05c0*/  UIADD3 UR4, UPT, UPT, UR4, 0x8, URZ ;  /* 0x0000000804047890 */ /* 0x000fe2000fffe0ff */
[----:B---3--:R-:W-:-:S05]  /*05d0*/  @!P1 FFMA R2, R13, R12, R2 ;  /* 0x0000000c0d029223 */ /* 0x008fca0000000002 */
[----:B------:R-:W-:Y:S01]  /*05e0*/  ISETP.NE.AND P1, PT, R6, UR4, PT ;  /* 0x0000000406007c0c */ /* 0x000fe2000bf25270 */
[----:B----4-:R-:W-:-:S04]  /*05f0*/  @!P4 FFMA R2, R15, R14, R2 ;  /* 0x0000000e0f02c223 */ /* 0x010fc80000000002 */
[----:B-----5:R-:W-:-:S04]  /*0600*/  @!P3 FFMA R2, R7, R16, R2 ;  /* 0x000000100702b223 */ /* 0x020fc80000000002 */
[----:B--2---:R-:W-:-:S04]  /*0610*/  @!P6 FFMA R2, R17, R18, R2 ;  /* 0x000000121102e223 */ /* 0x004fc80000000002 */
[----:B------:R-:W-:-:S04]  /*0620*/  @!P5 FFMA R2, R19, R20, R2 ;  /* 0x000000141302d223 */ /* 0x000fc80000000002 */
[----:B------:R-:W-:-:S04]  /*0630*/  @!P2 FFMA R2, R21, R22, R2 ;  /* 0x000000161502a223 */ /* 0x000fc80000000002 */
[----:B------:R-:W-:Y:S01]  /*0640*/  @!P0 FFMA R2, R23, R24, R2 ;  /* 0x0000001817028223 */ /* 0x000fe20000000002 */
[----:B------:R-:W-:Y:S06]  /*0650*/  @P1 BRA `(.L_x_30) ;  /* 0xfffffff800f01947 */ /* 0x000fec000383ffff */
.L_x_29:
[----:B------:R-:W-:Y:S05]  /*0660*/  BRA.U !UP1, `(.L_x_28) ;  /* 0x0000000509887547 */ /* 0x000fea000b800000 */
[----:B------:R-:W0:Y:S01]  /*0670*/  LDCU UR4, c[0x0][0x3a4] ;  /* 0x00007480ff0477ac */ /* 0x000e220008000800 */
[----:B------:R-:W-:Y:S02]  /*0680*/  UISETP.GE.U32.AND UP0, UPT, UR7, 0x4, UPT ;  /* 0x000000040700788c */ /* 0x000fe4000bf06070 */
[----:B0-----:R-:W-:-:S04]  /*0690*/  ULOP3.LUT UR8, UR4, 0x3, URZ, 0xc0, !UPT ;  /* 0x0000000304087892 */ /* 0x001fc8000f8ec0ff */
[----:B------:R-:W-:-:S03]  /*06a0*/  UISETP.NE.AND UP1, UPT, UR8, URZ, UPT ;  /* 0x000000ff0800728c */ /* 0x000fc6000bf25270 */
[----:B------:R-:W-:Y:S08]  /*06b0*/  BRA.U !UP0, `(.L_x_31) ;  /* 0x0000000108ac7547 */ /* 0x000ff0000b800000 */
[--C-:B------:R-:W-:Y:S01]  /*06c0*/  IMAD.IADD R17, R5, 0x1, R6.reuse ;  /* 0x0000000105117824 */ /* 0x100fe200078e0206 */
[----:B------:R-:W0:Y:S01]  /*06d0*/  LDCU.64 UR14, c[0x0][0x390] ;  /* 0x00007200ff0e77ac */ /* 0x000e220008000a00 */
[C---:B------:R-:W-:Y:S01]  /*06e0*/  IMAD.IADD R7, R4.reuse, 0x1, R6 ;  /* 0x0000000104077824 */ /* 0x040fe200078e0206 */
[----:B------:R-:W-:Y:S01]  /*06f0*/  IADD3 R11, P4, PT, R4, R6, RZ ;  /* 0x00000006040b7210 */ /* 0x000fe20007f9e0ff */
[C---:B------:R-:W-:Y:S01]  /*0700*/  VIADD R8, R17.reuse, 0x1 ;  /* 0x0000000111087836 */ /* 0x040fe20000000000 */
[C---:B------:R-:W-:Y:S01]  /*0710*/  ISETP.GE.AND P0, PT, R17.reuse, UR6, PT ;  /* 0x0000000611007c0c */ /* 0x040fe2000bf06270 */
[----:B------:R-:W1:Y:S01]  /*0720*/  LDCU.64 UR16, c[0x0][0x388] ;  /* 0x00007100ff1077ac */ /* 0x000e620008000a00 */
[C---:B------:R-:W-:Y:S01]  /*0730*/  VIADD R10, R17.reuse, 0x3 ;  /* 0x00000003110a7836 */ /* 0x040fe20000000000 */
[----:B------:R-:W-:Y:S02]  /*0740*/  IADD3 R9, PT, PT, R17, 0x2, RZ ;  /* 0x0000000211097810 */ /* 0x000fe40007ffe0ff */
[----:B------:R-:W-:-:S02]  /*0750*/  ISETP.GE.OR P0, PT, R7, UR5, P0 ;  /* 0x0000000507007c0c */ /* 0x000fc40008706670 */
[----:B------:R-:W-:Y:S01]  /*0760*/  ISETP.GE.AND P1, PT, R8, UR6, PT ;  /* 0x0000000608007c0c */ /* 0x000fe2000bf26270 */
[C---:B------:R-:W-:Y:S01]  /*0770*/  VIADD R8, R7.reuse, 0x1 ;  /* 0x0000000107087836 */ /* 0x040fe20000000000 */
[----:B------:R-:W-:Y:S01]  /*0780*/  ISETP.GE.AND P2, PT, R10, UR6, PT ;  /* 0x000000060a007c0c */ /* 0x000fe2000bf46270 */
[----:B------:R-:W-:Y:S01]  /*0790*/  VIADD R10, R7, 0x2 ;  /* 0x00000002070a7836 */ /* 0x000fe20000000000 */
[----:B------:R-:W-:Y:S02]  /*07a0*/  ISETP.GE.AND P3, PT, R9, UR6, PT ;  /* 0x0000000609007c0c */ /* 0x000fe4000bf66270 */
[----:B------:R-:W-:Y:S02]  /*07b0*/  IADD3 R9, P5, PT, R5, R6, RZ ;  /* 0x0000000605097210 */ /* 0x000fe40007fbe0ff */
[----:B------:R-:W-:Y:S02]  /*07c0*/  ISETP.GE.OR P1, PT, R8, UR5, P1 ;  /* 0x0000000508007c0c */ /* 0x000fe40008f26670 */
[----:B------:R-:W-:Y:S01]  /*07d0*/  ISETP.GE.OR P3, PT, R10, UR5, P3 ;  /* 0x000000050a007c0c */ /* 0x000fe20009f66670 */
[----:B------:R-:W2:Y:S01]  /*07e0*/  @!P0 LDC.64 R14, c[0x0][0x390] ;  /* 0x0000e400ff0e8b82 */ /* 0x000ea20000000a00 */
[----:B------:R-:W-:-:S02]  /*07f0*/  IADD3.X R18, PT, PT, RZ, RZ, RZ, P4, !PT ;  /* 0x000000ffff127210 */ /* 0x000fc400027fe4ff */
[----:B------:R-:W-:Y:S02]  /*0800*/  LEA.HI.X.SX32 R16, R5, RZ, 0x1, P5 ;  /* 0x000000ff05107211 */ /* 0x000fe400028f0eff */
[----:B0-----:R-:W-:Y:S02]  /*0810*/  LEA R10, P4, R11, UR14, 0x2 ;  /* 0x0000000e0b0a7c11 */ /* 0x001fe4000f8810ff */
[----:B-1----:R-:W-:Y:S01]  /*0820*/  LEA R8, P5, R9, UR16, 0x2 ;  /* 0x0000001009087c11 */ /* 0x002fe2000f8a10ff */
[----:B------:R-:W0:Y:S01]  /*0830*/  @!P0 LDC.64 R12, c[0x0][0x388] ;  /* 0x0000e200ff0c8b82 */ /* 0x000e220000000a00 */
[----:B------:R-:W-:Y:S02]  /*0840*/  LEA.HI.X R11, R11, UR15, R18, 0x2, P4 ;  /* 0x0000000f0b0b7c11 */ /* 0x000fe4000a0f1412 */
[----:B------:R-:W-:-:S05]  /*0850*/  LEA.HI.X R9, R9, UR17, R16, 0x2, P5 ;  /* 0x0000001109097c11 */ /* 0x000fca000a8f1410 */
[----:B------:R-:W3:Y:S04]  /*0860*/  @!P1 LDG.E R16, desc[UR10][R8.64+0x4] ;  /* 0x0000040a08109981 */ /* 0x000ee8000c1e1900 */
[----:B------:R-:W4:Y:S01]  /*0870*/  @!P3 LDG.E R18, desc[UR10][R8.64+0x8] ;  /* 0x0000080a0812b981 */ /* 0x000f22000c1e1900 */
[----:B--2---:R-:W-:-:S04]  /*0880*/  @!P0 IMAD.WIDE.U32 R14, R7, 0x4, R14 ;  /* 0x00000004070e8825 */ /* 0x004fc800078e000e */
[----:B------:R-:W-:Y:S02]  /*0890*/  VIADD R7, R7, 0x3 ;  /* 0x0000000307077836 */ /* 0x000fe40000000000 */
[----:B------:R-:W2:Y:S01]  /*08a0*/  @!P0 LDG.E R15, desc[UR10][R14.64] ;  /* 0x0000000a0e0f8981 */ /* 0x000ea2000c1e1900 */
[----:B0-----:R-:W-:Y:S02]  /*08b0*/  @!P0 IMAD.WIDE R12, R17, 0x4, R12 ;  /* 0x00000004110c8825 */ /* 0x001fe400078e020c */
[----:B------:R-:W-:Y:S01]  /*08c0*/  ISETP.GE.OR P2, PT, R7, UR5, P2 ;  /* 0x0000000507007c0c */ /* 0x000fe20009746670 */
[----:B------:R-:W4:Y:S04]  /*08d0*/  @!P3 LDG.E R17, desc[UR10][R10.64+0x8] ;  /* 0x0000080a0a11b981 */ /* 0x000f28000c1e1900 */
[----:B------:R-:W2:Y:S04]  /*08e0*/  @!P0 LDG.E R12, desc[UR10][R12.64] ;  /* 0x0000000a0c0c8981 */ /* 0x000ea8000c1e1900 */
[----:B------:R-:W3:Y:S04]  /*08f0*/  @!P1 LDG.E R7, desc[UR10][R10.64+0x4] ;  /* 0x0000040a0a079981 */ /* 0x000ee8000c1e1900 */
[----:B------:R-:W5:Y:S04]  /*0900*/  @!P2 LDG.E R19, desc[UR10][R10.64+0xc] ;  /* 0x00000c0a0a13a981 */ /* 0x000f68000c1e1900 */
[----:B------:R-:W5:Y:S01]  /*0910*/  @!P2 LDG.E R20, desc[UR10][R8.64+0xc] ;  /* 0x00000c0a0814a981 */ /* 0x000f62000c1e1900 */
[----:B------:R-:W-:-:S02]  /*0920*/  VIADD R6, R6, 0x4 ;  /* 0x0000000406067836 */ /* 0x000fc40000000000 */
[----:B--2---:R-:W-:-:S04]  /*0930*/  @!P0 FFMA R2, R15, R12, R2 ;  /* 0x0000000c0f028223 */ /* 0x004fc80000000002 */
[----:B---3--:R-:W-:-:S04]  /*0940*/  @!P1 FFMA R2, R7, R16, R2 ;  /* 0x0000001007029223 */ /* 0x008fc80000000002 */
[----:B----4-:R-:W-:-:S04]  /*0950*/  @!P3 FFMA R2, R17, R18, R2 ;  /* 0x000000121102b223 */ /* 0x010fc80000000002 */
[----:B-----5:R-:W-:-:S07]  /*0960*/  @!P2 FFMA R2, R19, R20, R2 ;  /* 0x000000141302a223 */ /* 0x020fce0000000002 */
.L_x_31:
[----:B------:R-:W-:Y:S05]  /*0970*/  BRA.U !UP1, `(.L_x_28) ;  /* 0x0000000109c47547 */ /* 0x000fea000b800000 */
[----:B------:R-:W-:Y:S02]  /*0980*/  UISETP.NE.AND UP0, UPT, UR8, 0x1, UPT ;  /* 0x000000010800788c */ /* 0x000fe4000bf05270 */
[----:B------:R-:W-:-:S04]  /*0990*/  ULOP3.LUT UR4, UR4, 0x1, URZ, 0xc0, !UPT ;  /* 0x0000000104047892 */ /* 0x000fc8000f8ec0ff */
[----:B------:R-:W-:-:S03]  /*09a0*/  UISETP.NE.U32.AND UP1, UPT, UR4, 0x1, UPT ;  /* 0x000000010400788c */ /* 0x000fc6000bf25070 */
[----:B------:R-:W-:Y:S08]  /*09b0*/  BRA.U !UP0, `(.L_x_32) ;  /* 0x0000000108787547 */ /* 0x000ff0000b800000 */
[----:B------:R-:W-:Y:S01]  /*09c0*/  IMAD.IADD R17, R5, 0x1, R6 ;  /* 0x0000000105117824 */ /* 0x000fe200078e0206 */
[----:B------:R-:W-:-:S03]  /*09d0*/  IADD3 R7, PT, PT, R4, R6, RZ ;  /* 0x0000000604077210 */ /* 0x000fc60007ffe0ff */
[C---:B------:R-:W-:Y:S01]  /*09e0*/  VIADD R9, R17.reuse, 0x1 ;  /* 0x0000000111097836 */ /* 0x040fe20000000000 */
[----:B------:R-:W-:Y:S01]  /*09f0*/  ISETP.GE.AND P0, PT, R17, UR6, PT ;  /* 0x0000000611007c0c */ /* 0x000fe2000bf06270 */
[----:B------:R-:W-:-:S03]  /*0a00*/  VIADD R8, R7, 0x1 ;  /* 0x0000000107087836 */ /* 0x000fc60000000000 */
[----:B------:R-:W-:Y:S02]  /*0a10*/  ISETP.GE.AND P1, PT, R9, UR6, PT ;  /* 0x0000000609007c0c */ /* 0x000fe4000bf26270 */
[----:B------:R-:W-:Y:S02]  /*0a20*/  ISETP.GE.OR P0, PT, R7, UR5, P0 ;  /* 0x0000000507007c0c */ /* 0x000fe40008706670 */
[----:B------:R-:W-:-:S11]  /*0a30*/  ISETP.GE.OR P1, PT, R8, UR5, P1 ;  /* 0x0000000508007c0c */ /* 0x000fd60008f26670 */
[----:B------:R-:W0:Y:S02]  /*0a40*/  @!P0 LDC.64 R14, c[0x0][0x390] ;  /* 0x0000e400ff0e8b82 */ /* 0x000e240000000a00 */
[----:B------:R-:W-:Y:S02]  /*0a50*/  @!P1 SHF.R.S32.HI R16, RZ, 0x1f, R6 ;  /* 0x0000001fff109819 */ /* 0x000fe40000011406 */
[-C--:B------:R-:W-:Y:S02]  /*0a60*/  @!P1 IADD3 R19, P2, PT, R4, R6.reuse, RZ ;  /* 0x0000000604139210 */ /* 0x080fe40007f5e0ff */
[C---:B------:R-:W-:Y:S02]  /*0a70*/  @!P1 IADD3 R21, P3, PT, R5.reuse, R6, RZ ;  /* 0x0000000605159210 */ /* 0x040fe40007f7e0ff */
[----:B------:R-:W1:Y:S01]  /*0a80*/  @!P1 LDC.64 R10, c[0x0][0x390] ;  /* 0x0000e400ff0a9b82 */ /* 0x000e620000000a00 */
[----:B------:R-:W-:Y:S01]  /*0a90*/  @!P1 IMAD.X R18, RZ, RZ, R16, P2 ;  /* 0x000000ffff129224 */ /* 0x000fe200010e0610 */
[----:B------:R-:W-:-:S06]  /*0aa0*/  @!P1 LEA.HI.X.SX32 R16, R5, R16, 0x1, P3 ;  /* 0x0000001005109211 */ /* 0x000fcc00018f0eff */
[----:B------:R-:W2:Y:S08]  /*0ab0*/  @!P0 LDC.64 R12, c[0x0][0x388] ;  /* 0x0000e200ff0c8b82 */ /* 0x000eb00000000a00 */
[----:B------:R-:W3:Y:S01]  /*0ac0*/  @!P1 LDC.64 R8, c[0x0][0x388] ;  /* 0x0000e200ff089b82 */ /* 0x000ee20000000a00 */
[----:B0-----:R-:W-:-:S06]  /*0ad0*/  @!P0 IMAD.WIDE.U32 R14, R7, 0x4, R14 ;  /* 0x00000004070e8825 */ /* 0x001fcc00078e000e */
[----:B------:R-:W4:Y:S01]  /*0ae0*/  @!P0 LDG.E R15, desc[UR10][R14.64] ;  /* 0x0000000a0e0f8981 */ /* 0x000f22000c1e1900 */
[----:B-1----:R-:W-:-:S04]  /*0af0*/  @!P1 LEA R10, P2, R19, R10, 0x2 ;  /* 0x0000000a130a9211 */ /* 0x002fc800078410ff */
[----:B------:R-:W-:Y:S01]  /*0b00*/  @!P1 LEA.HI.X R11, R19, R11, R18, 0x2, P2 ;  /* 0x0000000b130b9211 */ /* 0x000fe200010f1412 */
[----:B--2---:R-:W-:-:S05]  /*0b10*/  @!P0 IMAD.WIDE R12, R17, 0x4, R12 ;  /* 0x00000004110c8825 */ /* 0x004fca00078e020c */
[----:B------:R-:W2:Y:S04]  /*0b20*/  @!P1 LDG.E R11, desc[UR10][R10.64+0x4] ;  /* 0x0000040a0a0b9981 */ /* 0x000ea8000c1e1900 */
[----:B------:R-:W4:Y:S01]  /*0b30*/  @!P0 LDG.E R12, desc[UR10][R12.64] ;  /* 0x0000000a0c0c8981 */ /* 0x000f22000c1e1900 */
[----:B---3--:R-:W-:-:S04]  /*0b40*/  @!P1 LEA R8, P3, R21, R8, 0x2 ;  /* 0x0000000815089211 */ /* 0x008fc800078610ff */
[----:B------:R-:W-:-:S05]  /*0b50*/  @!P1 LEA.HI.X R9, R21, R9, R16, 0x2, P3 ;  /* 0x0000000915099211 */ /* 0x000fca00018f1410 */
[----:B------:R-:W2:Y:S01]  /*0b60*/  @!P1 LDG.E R8, desc[UR10][R8.64+0x4] ;  /* 0x0000040a08089981 */ /* 0x000ea2000c1e1900 */
[----:B------:R-:W-:Y:S01]  /*0b70*/  IADD3 R6, PT, PT, R6, 0x2, RZ ;  /* 0x0000000206067810 */ /* 0x000fe20007ffe0ff */
[----:B----4-:R-:W-:-:S04]  /*0b80*/  @!P0 FFMA R2, R15, R12, R2 ;  /* 0x0000000c0f028223 */ /* 0x010fc80000000002 */
[----:B--2---:R-:W-:-:S07]  /*0b90*/  @!P1 FFMA R2, R11, R8, R2 ;  /* 0x000000080b029223 */ /* 0x004fce0000000002 */
.L_x_32:
[----:B------:R-:W-:Y:S05]  /*0ba0*/  BRA.U UP1, `(.L_x_28) ;  /* 0x0000000101387547 */ /* 0x000fea000b800000 */
[--C-:B------:R-:W-:Y:S01]  /*0bb0*/  IMAD.IADD R11, R5, 0x1, R6.reuse ;  /* 0x00000001050b7824 */ /* 0x100fe200078e0206 */
[----:B------:R-:W-:Y:S01]  /*0bc0*/  BSSY.RECONVERGENT B0, `(.L_x_28) ;  /* 0x000000c000007945 */ /* 0x000fe20003800200 */
[----:B------:R-:W-:-:S03]  /*0bd0*/  IMAD.IADD R9, R4, 0x1, R6 ;  /* 0x0000000104097824 */ /* 0x000fc600078e0206 */
[----:B------:R-:W-:-:S04]  /*0be0*/  ISETP.GE.AND P0, PT, R11, UR6, PT ;  /* 0x000000060b007c0c */ /* 0x000fc8000bf06270 */
[----:B------:R-:W-:-:S13]  /*0bf0*/  ISETP.GE.OR P0, PT, R9, UR5, P0 ;  /* 0x0000000509007c0c */ /* 0x000fda0008706670 */
[----:B------:R-:W-:Y:S05]  /*0c00*/  @P0 BRA `(.L_x_33) ;  /* 0x00000000001c0947 */ /* 0x000fea0003800000 */
[----:B------:R-:W0:Y:S08]  /*0c10*/  LDC.64 R4, c[0x0][0x390] ;  /* 0x0000e400ff047b82 */ /* 0x000e300000000a00 */
[----:B------:R-:W1:Y:S01]  /*0c20*/  LDC.64 R6, c[0x0][0x388] ;  /* 0x0000e200ff067b82 */ /* 0x000e620000000a00 */
[----:B0-----:R-:W-:-:S06]  /*0c30*/  IMAD.WIDE.U32 R4, R9, 0x4, R4 ;  /* 0x0000000409047825 */ /* 0x001fcc00078e0004 */
[----:B------:R-:W2:Y:S01]  /*0c40*/  LDG.E R5, desc[UR10][R4.64] ;  /* 0x0000000a04057981 */ /* 0x000ea2000c1e1900 */
[----:B-1----:R-:W-:-:S06]  /*0c50*/  IMAD.WIDE R6, R11, 0x4, R6 ;  /* 0x000000040b067825 */ /* 0x002fcc00078e0206 */
[----:B------:R-:W2:Y:S02]  /*0c60*/  LDG.E R6, desc[UR10][R6.64] ;  /* 0x0000000a06067981 */ /* 0x000ea4000c1e1900 */
[----:B--2---:R-:W-:-:S07]  /*0c70*/  FFMA R2, R5, R6, R2 ;  /* 0x0000000605027223 */ /* 0x004fce0000000002 */
.L_x_33:
[----:B------:R-:W-:Y:S05]  /*0c80*/  BSYNC.RECONVERGENT B0 ;  /* 0x0000000000007941 */ /* 0x000fea0003800200 */
.L_x_28:
[----:B------:R-:W0:Y:S01]  /*0c90*/  LDCU UR5, c[0x0][0x3a0] ;  /* 0x00007400ff0577ac */ /* 0x000e220008000800 */
[----:B------:R-:W1:Y:S01]  /*0ca0*/  LDCU UR4, c[0x0][0x3a8] ;  /* 0x00007500ff0477ac */ /* 0x000e620008000800 */
[----:B0-----:R-:W-:Y:S01]  /*0cb0*/  IMAD R3, R3, UR5, R0 ;  /* 0x0000000503037c24 */ /* 0x001fe2000f8e0200 */
[----:B-1----:R-:W-:-:S06]  /*0cc0*/  UIMAD UR4, UR5, UR4, URZ ;  /* 0x00000004050472a4 */ /* 0x002fcc000f8e02ff */
[----:B------:R-:W-:-:S13]  /*0cd0*/  ISETP.GE.AND P0, PT, R3, UR4, PT ;  /* 0x0000000403007c0c */ /* 0x000fda000bf06270 */
[----:B------:R-:W-:Y:S05]  /*0ce0*/  @P0 EXIT ;  /* 0x000000000000094d */ /* 0x000fea0003800000 */
[----:B------:R-:W0:Y:S08]  /*0cf0*/  LDC.64 R4, c[0x0][0x380] ;  /* 0x0000e000ff047b82 */ /* 0x000e300000000a00 */
[----:B------:R-:W1:Y:S01]  /*0d00*/  LDC.64 R6, c[0x0][0x398] ;  /* 0x0000e600ff067b82 */ /* 0x000e620000000a00 */
[----:B0-----:R-:W-:-:S06]  /*0d10*/  IMAD.WIDE R4, R3, 0x4, R4 ;  /* 0x0000000403047825 */ /* 0x001fcc00078e0204 */
[----:B------:R-:W2:Y:S01]  /*0d20*/  LDG.E R4, desc[UR10][R4.64] ;  /* 0x0000000a04047981 */ /* 0x000ea2000c1e1900 */
[----:B-1----:R-:W-:Y:S01]  /*0d30*/  IMAD.WIDE R6, R3, 0x4, R6 ;  /* 0x0000000403067825 */ /* 0x002fe200078e0206 */
[----:B--2---:R-:W-:-:S05]  /*0d40*/  FSET.BF.GT.AND R9, R4, RZ, PT ;  /* 0x000000ff0409720a */ /* 0x004fca0003804000 */
[----:B------:R-:W-:-:S05]  /*0d50*/  FMUL R9, R9, R2 ;  /* 0x0000000209097220 */ /* 0x000fca0000400000 */
[----:B------:R-:W-:Y:S01]  /*0d60*/  STG.E desc[UR10][R6.64], R9 ;  /* 0x0000000906007986 */ /* 0x000fe2000c10190a */
[----:B------:R-:W-:Y:S05]  /*0d70*/  EXIT ;  /* 0x000000000000794d */ /* 0x000fea0003800000 */
.L_x_34:
        /* <DEDUP_REMOVED lines=16> */
.L_x_45:


//--------------------- .text._Z14calcular_errorPKfS0_Pfi --------------------------
	.section	.text._Z14calcular_errorPKfS0_Pfi,"ax",@progbits
	.align	128
        .global         _Z14calcular_errorPKfS0_Pfi
        .type           _Z14calcular_errorPKfS0_Pfi,@function
        .size           _Z14calcular_errorPKfS0_Pfi,(.L_x_46 - _Z14calcular_errorPKfS0_Pfi)
        .other          _Z14calcular_errorPKfS0_Pfi,@"STO_CUDA_ENTRY STV_DEFAULT"
_Z14calcular_errorPKfS0_Pfi:
.text._Z14calcular_errorPKfS0_Pfi:
[----:B------:R-:W-:Y:S01]  /*0000*/  LDC R1, c[0x0][0x37c] ;  /* 0x0000df00ff017b82 */ /* 0x000fe20000000800 */
[----:B------:R-:W0:Y:S07]  /*0010*/  S2R R0, SR_TID.X ;  /* 0x0000000000007919 */ /* 0x000e2e0000002100 */
[----:B------:R-:W0:Y:S01]  /*0020*/  S2UR UR4, SR_CTAID.X ;  /* 0x00000000000479c3 */ /* 0x000e220000002500 */
[----:B------:R-:W1:Y:S07]  /*0030*/  LDCU UR5, c[0x0][0x398] ;  /* 0x00007300ff0577ac */ /* 0x000e6e0008000800 */
[----:B------:R-:W0:Y:S02]  /*0040*/  LDC R9, c[0x0][0x360] ;  /* 0x0000d800ff097b82 */ /* 0x000e240000000800 */
[----:B0-----:R-:W-:-:S05]  /*0050*/  IMAD R9, R9, UR4, R0 ;  /* 0x0000000409097c24 */ /* 0x001fca000f8e0200 */
[----:B-1----:R-:W-:-:S13]  /*0060*/  ISETP.GE.AND P0, PT, R9, UR5, PT ;  /* 0x0000000509007c0c */ /* 0x002fda000bf06270 */
[----:B------:R-:W-:Y:S05]  /*0070*/  @P0 EXIT ;  /* 0x000000000000094d */ /* 0x000fea0003800000 */
[----:B------:R-:W0:Y:S01]  /*0080*/  LDC.64 R2, c[0x0][0x380] ;  /* 0x0000e000ff027b82 */ /* 0x000e220000000a00 */
[----:B------:R-:W1:Y:S07]  /*0090*/  LDCU.64 UR4, c[0x0][0x358] ;  /* 0x00006b00ff0477ac */ /* 0x000e6e0008000a00 */
[----:B------:R-:W2:Y:S08]  /*00a0*/  LDC.64 R4, c[0x0][0x388] ;  /* 0x0000e200ff047b82 */ /* 0x000eb00000000a00 */
[----:B------:R-:W3:Y:S01]  /*00b0*/  LDC.64 R6, c[0x0][0x390] ;  /* 0x0000e400ff067b82 */ /* 0x000ee20000000a00 */
[----:B0-----:R-:W-:-:S06]  /*00c0*/  IMAD.WIDE R2, R9, 0x4, R2 ;  /* 0x0000000409027825 */ /* 0x001fcc00078e0202 */
[----:B-1----:R-:W4:Y:S01]  /*00d0*/  LDG.E R2, desc[UR4][R2.64] ;  /* 0x0000000402027981 */ /* 0x002f22000c1e1900 */
[----:B--2---:R-:W-:-:S06]  /*00e0*/  IMAD.WIDE R4, R9, 0x4, R4 ;  /* 0x0000000409047825 */ /* 0x004fcc00078e0204 */
[----:B------:R-:W4:Y:S01]  /*00f0*/  LDG.E R5, desc[UR4][R4.64] ;  /* 0x0000000404057981 */ /* 0x000f22000c1e1900 */
[----:B---3--:R-:W-:-:S04]  /*0100*/  IMAD.WIDE R6, R9, 0x4, R6 ;  /* 0x0000000409067825 */ /* 0x008fc800078e0206 */
[----:B----4-:R-:W-:-:S05]  /*0110*/  FADD R9, R2, -R5 ;  /* 0x8000000502097221 */ /* 0x010fca0000000000 */
[----:B------:R-:W-:Y:S01]  /*0120*/  STG.E desc[UR4][R6.64], R9 ;  /* 0x0000000906007986 */ /* 0x000fe2000c101904 */
[----:B------:R-:W-:Y:S05]  /*0130*/  EXIT ;  /* 0x000000000000794d */ /* 0x000fea0003800000 */
.L_x_35:
        /* <DEDUP_REMOVED lines=12> */
.L_x_46:


//--------------------- .text._Z14forward_kernelPKfS0_S0_Pfiiib --------------------------
	.section	.text._Z14forward_kernelPKfS0_S0_Pfiiib,"ax",@progbits
	.align	128
        .global         _Z14forward_kernelPKfS0_S0_Pfiiib
        .type           _Z14forward_kernelPKfS0_S0_Pfiiib,@function
        .size           _Z14forward_kernelPKfS0_S0_Pfiiib,(.L_x_47 - _Z14forward_kernelPKfS0_S0_Pfiiib)
        .other          _Z14forward_kernelPKfS0_S0_Pfiiib,@"STO_CUDA_ENTRY STV_DEFAULT"
_Z14forward_kernelPKfS0_S0_Pfiiib:
.text._Z14forward_kernelPKfS0_S0_Pfiiib:
        /* <DEDUP_REMOVED lines=15> */
[----:B------:R-:W-:Y:S01]  /*00f0*/  HFMA2 R14, -RZ, RZ, 0, 0 ;  /* 0x00000000ff0e7431 */ /* 0x000fe200000001ff */
[----:B------:R-:W1:Y:S01]  /*0100*/  LDCU.64 UR12, c[0x0][0x358] ;  /* 0x00006b00ff0c77ac */ /* 0x000e620008000a00 */
[----:B0-----:R-:W-:-:S09]  /*0110*/  UISETP.GE.AND UP0, UPT, UR7, 0x1, UPT ;  /* 0x000000010700788c */ /* 0x001fd2000bf06270 */
[----:B-1----:R-:W-:Y:S05]  /*0120*/  BRA.U !UP0, `(.L_x_36) ;  /* 0x0000000908987547 */ /* 0x002fea000b800000 */
[----:B------:R-:W-:Y:S02]  /*0130*/  UISETP.GE.U32.AND UP1, UPT, UR7, 0x10, UPT ;  /* 0x000000100700788c */ /* 0x000fe4000bf26070 */
[----:B------:R-:W-:Y:S01]  /*0140*/  IMAD R8, R7, UR7, RZ ;  /* 0x0000000707087c24 */ /* 0x000fe2000f8e02ff */
[----:B------:R-:W-:Y:S02]  /*0150*/  ULOP3.LUT UR10, UR7, 0xf, URZ, 0xc0, !UPT ;  /* 0x0000000f070a7892 */ /* 0x000fe4000f8ec0ff */
[----:B------:R-:W-:Y:S01]  /*0160*/  IMAD R9, R0, UR7, RZ ;  /* 0x0000000700097c24 */ /* 0x000fe2000f8e02ff */
[----:B------:R-:W-:Y:S01]  /*0170*/  MOV R14, RZ ;  /* 0x000000ff000e7202 */ /* 0x000fe20000000f00 */
[----:B------:R-:W-:Y:S01]  /*0180*/  UMOV UR4, URZ ;  /* 0x000000ff00047c82 */ /* 0x000fe20008000000 */
[----:B------:R-:W-:Y:S01]  /*0190*/  UISETP.NE.AND UP0, UPT, UR10, URZ, UPT ;  /* 0x000000ff0a00728c */ /* 0x000fe2000bf05270 */
[----:B------:R-:W-:Y:S10]  /*01a0*/  BRA.U !UP1, `(.L_x_37) ;  /* 0x0000000509107547 */ /* 0x000ff4000b800000 */
[----:B------:R-:W0:Y:S01]  /*01b0*/  LDC.64 R2, c[0x0][0x388] ;  /* 0x0000e200ff027b82 */ /* 0x000e220000000a00 */
[----:B------:R-:W1:Y:S01]  /*01c0*/  LDCU.64 UR8, c[0x0][0x380] ;  /* 0x00007000ff0877ac */ /* 0x000e620008000a00 */
[----:B------:R-:W-:Y:S02]  /*01d0*/  MOV R14, RZ ;  /* 0x000000ff000e7202 */ /* 0x000fe40000000f00 */
[----:B------:R-:W-:Y:S01]  /*01e0*/  MOV R6, R8 ;  /* 0x0000000800067202 */ /* 0x000fe20000000f00 */
[----:B------:R-:W-:Y:S02]  /*01f0*/  ULOP3.LUT UR4, UR7, 0x7ffffff0, URZ, 0xc0, !UPT ;  /* 0x7ffffff007047892 */ /* 0x000fe4000f8ec0ff */
[----:B-1----:R-:W-:Y:S02]  /*0200*/  UIADD3 UR5, UP1, UPT, UR8, 0x20, URZ ;  /* 0x0000002008057890 */ /* 0x002fe4000ff3e0ff */
[----:B------:R-:W-:Y:S02]  /*0210*/  UIADD3 UR8, UPT, UPT, -UR4, URZ, URZ ;  /* 0x000000ff04087290 */ /* 0x000fe4000fffe1ff */
[----:B------:R-:W-:Y:S01]  /*0220*/  UIADD3.X UR6, UPT, UPT, URZ, UR9, URZ, UP1, !UPT ;  /* 0x00000009ff067290 */ /* 0x000fe20008ffe4ff */
[----:B0-----:R-:W-:-:S03]  /*0230*/  IMAD.WIDE.U32 R2, R9, 0x4, R2 ;  /* 0x0000000409027825 */ /* 0x001fc600078e0002 */
[----:B------:R-:W-:-:S04]  /*0240*/  IADD3 R2, P0, PT, R2, 0x20, RZ ;  /* 0x0000002002027810 */ /* 0x000fc80007f1e0ff */
[----:B------:R-:W-:-:S09]  /*0250*/  IADD3.X R3, PT, PT, RZ, R3, RZ, P0, !PT ;  /* 0x00000003ff037210 */ /* 0x000fd200007fe4ff */
.L_x_38:
[----:B------:R-:W-:Y:S01]  /*0260*/  MOV R4, UR5 ;  /* 0x0000000500047c02 */ /* 0x000fe20008000f00 */
[----:B------:R-:W2:Y:S01]  /*0270*/  LDG.E R16, desc[UR12][R2.64+-0x20] ;  /* 0xffffe00c02107981 */ /* 0x000ea2000c1e1900 */
[----:B------:R-:W-:-:S03]  /*0280*/  MOV R5, UR6 ;  /* 0x0000000600057c02 */ /* 0x000fc60008000f00 */
[----:B------:R-:W3:Y:S01]  /*0290*/  LDG.E R24, desc[UR12][R2.64+-0x1c] ;  /* 0xffffe40c02187981 */ /* 0x000ee2000c1e1900 */
[----:B------:R-:W-:-:S03]  /*02a0*/  IMAD.WIDE R4, R6, 0x4, R4 ;  /* 0x0000000406047825 */ /* 0x000fc600078e0204 */
[----:B------:R-:W4:Y:S04]  /*02b0*/  LDG.E R18, desc[UR12][R2.64+-0x18] ;  /* 0xffffe80c02127981 */ /* 0x000f28000c1e1900 */
[----:B------:R-:W2:Y:S04]  /*02c0*/  LDG.E R15, desc[UR12][R4.64+-0x20] ;  /* 0xffffe00c040f7981 */ /* 0x000ea8000c1e1900 */
[----:B------:R-:W3:Y:S04]  /*02d0*/  LDG.E R17, desc[UR12][R4.64+-0x1c] ;  /* 0xffffe40c04117981 */ /* 0x000ee8000c1e1900 */
[----:B------:R-:W4:Y:S04]  /*02e0*/  LDG.E R19, desc[UR12][R4.64+-0x18] ;  /* 0xffffe80c04137981 */ /* 0x000f28000c1e1900 */
[----:B------:R-:W5:Y:S04]  /*02f0*/  LDG.E R20, desc[UR12][R2.64+-0x14] ;  /* 0xffffec0c02147981 */ /* 0x000f68000c1e1900 */
        /* <DEDUP_REMOVED lines=9> */
[----:B------:R-:W5:Y:S01]  /*0390*/  LDG.E R27, desc[UR12][R2.64+0x1c] ;  /* 0x00001c0c021b7981 */ /* 0x000f62000c1e1900 */
[----:B--2---:R-:W-:-:S03]  /*03a0*/  FFMA R16, R15, R16, R14 ;  /* 0x000000100f107223 */ /* 0x004fc6000000000e */
[----:B------:R-:W2:Y:S01]  /*03b0*/  LDG.E R15, desc[UR12][R2.64+-0x4] ;  /* 0xfffffc0c020f7981 */ /* 0x000ea2000c1e1900 */
[----:B---3--:R-:W-:-:S03]  /*03c0*/  FFMA R24, R17, R24, R16 ;  /* 0x0000001811187223 */ /* 0x008fc60000000010 */
[----:B------:R-:W2:Y:S01]  /*03d0*/  LDG.E R14, desc[UR12][R4.64+-0x4] ;  /* 0xfffffc0c040e7981 */ /* 0x000ea2000c1e1900 */
[----:B----4-:R-:W-:-:S03]  /*03e0*/  FFMA R24, R19, R18, R24 ;  /* 0x0000001213187223 */ /* 0x010fc60000000018 */
[----:B------:R-:W3:Y:S04]  /*03f0*/  LDG.E R16, desc[UR12][R2.64] ;  /* 0x0000000c02107981 */ /* 0x000ee8000c1e1900 */
[----:B------:R-:W3:Y:S01]  /*0400*/  LDG.E R17, desc[UR12][R4.64] ;  /* 0x0000000c04117981 */ /* 0x000ee2000c1e1900 */
[----:B-----5:R-:W-:-:S03]  /*0410*/  FFMA R24, R21, R20, R24 ;  /* 0x0000001415187223 */ /* 0x020fc60000000018 */
[----:B------:R-:W4:Y:S04]  /*0420*/  LDG.E R19, desc[UR12][R2.64+0x4] ;  /* 0x0000040c02137981 */ /* 0x000f28000c1e1900 */
[----:B------:R-:W4:Y:S01]  /*0430*/  LDG.E R18, desc[UR12][R4.64+0x4] ;  /* 0x0000040c04127981 */ /* 0x000f22000c1e1900 */
[----:B------:R-:W-:-:S03]  /*0440*/  FFMA R24, R23, R22, R24 ;  /* 0x0000001617187223 */ /* 0x000fc60000000018 */
[----:B------:R-:W5:Y:S04]  /*0450*/  LDG.E R21, desc[UR12][R2.64+0x8] ;  /* 0x0000080c02157981 */ /* 0x000f68000c1e1900 */
[----:B------:R-:W5:Y:S01]  /*0460*/  LDG.E R20, desc[UR12][R4.64+0x8] ;  /* 0x0000080c04147981 */ /* 0x000f62000c1e1900 */
[----:B------:R-:W-:-:S03]  /*0470*/  FFMA R24, R11, R10, R24 ;  /* 0x0000000a0b187223 */ /* 0x000fc60000000018 */
[----:B------:R-:W5:Y:S04]  /*0480*/  LDG.E R23, desc[UR12][R2.64+0xc] ;  /* 0x00000c0c02177981 */ /* 0x000f68000c1e1900 */
[----:B------:R-:W5:Y:S04]  /*0490*/  LDG.E R22, desc[UR12][R4.64+0xc] ;  /* 0x00000c0c04167981 */ /* 0x000f68000c1e1900 */
[----:B------:R-:W5:Y:S01]  /*04a0*/  LDG.E R10, desc[UR12][R2.64+0x10] ;  /* 0x0000100c020a7981 */ /* 0x000f62000c1e1900 */
[----:B------:R-:W-:-:S03]  /*04b0*/  FFMA R29, R13, R12, R24 ;  /* 0x0000000c0d1d7223 */ /* 0x000fc60000000018 */
[----:B------:R-:W5:Y:S04]  /*04c0*/  LDG.E R11, desc[UR12][R4.64+0x10] ;  /* 0x0000100c040b7981 */ /* 0x000f68000c1e1900 */
[----:B------:R-:W5:Y:S04]  /*04d0*/  LDG.E R24, desc[UR12][R4.64+0x14] ;  /* 0x0000140c04187981 */ /* 0x000f68000c1e1900 */
[----:B------:R0:W5:Y:S04]  /*04e0*/  LDG.E R12, desc[UR12][R2.64+0x18] ;  /* 0x0000180c020c7981 */ /* 0x000168000c1e1900 */
[----:B------:R-:W5:Y:S01]  /*04f0*/  LDG.E R13, desc[UR12][R4.64+0x18] ;  /* 0x0000180c040d7981 */ /* 0x000f62000c1e1900 */
[----:B------:R-:W-:-:S04]  /*0500*/  UIADD3 UR8, UPT, UPT, UR8, 0x10, URZ ;  /* 0x0000001008087890 */ /* 0x000fc8000fffe0ff */
[----:B------:R-:W-:Y:S01]  /*0510*/  UISETP.NE.AND UP1, UPT, UR8, URZ, UPT ;  /* 0x000000ff0800728c */ /* 0x000fe2000bf25270 */
[----:B0-----:R-:W-:Y:S02]  /*0520*/  IADD3 R2, P0, PT, R2, 0x40, RZ ;  /* 0x0000004002027810 */ /* 0x001fe40007f1e0ff */
[----:B------:R-:W-:Y:S02]  /*0530*/  IADD3 R6, PT, PT, R6, 0x10, RZ ;  /* 0x0000001006067810 */ /* 0x000fe40007ffe0ff */
[----:B------:R-:W-:Y:S01]  /*0540*/  IADD3.X R3, PT, PT, RZ, R3, RZ, P0, !PT ;  /* 0x00000003ff037210 */ /* 0x000fe200007fe4ff */
[----:B--2---:R-:W-:-:S04]  /*0550*/  FFMA R14, R14, R15, R29 ;  /* 0x0000000f0e0e7223 */ /* 0x004fc8000000001d */
[----:B---3--:R-:W-:-:S04]  /*0560*/  FFMA R17, R17, R16, R14 ;  /* 0x0000001011117223 */ /* 0x008fc8000000000e */
[----:B----4-:R-:W-:-:S04]  /*0570*/  FFMA R17, R18, R19, R17 ;  /* 0x0000001312117223 */ /* 0x010fc80000000011 */
[----:B-----5:R-:W-:-:S04]  /*0580*/  FFMA R17, R20, R21, R17 ;  /* 0x0000001514117223 */ /* 0x020fc80000000011 */
[----:B------:R-:W-:-:S04]  /*0590*/  FFMA R22, R22, R23, R17 ;  /* 0x0000001716167223 */ /* 0x000fc80000000011 */
[----:B------:R-:W-:-:S04]  /*05a0*/  FFMA R11, R11, R10, R22 ;  /* 0x0000000a0b0b7223 */ /* 0x000fc80000000016 */
[----:B------:R-:W-:-:S04]  /*05b0*/  FFMA R24, R24, R25, R11 ;  /* 0x0000001918187223 */ /* 0x000fc8000000000b */
[----:B------:R-:W-:-:S04]  /*05c0*/  FFMA R13, R13, R12, R24 ;  /* 0x0000000c0d0d7223 */ /* 0x000fc80000000018 */
[----:B------:R-:W-:Y:S01]  /*05d0*/  FFMA R14, R26, R27, R13 ;  /* 0x0000001b1a0e7223 */ /* 0x000fe2000000000d */
[----:B------:R-:W-:Y:S06]  /*05e0*/  BRA.U UP1, `(.L_x_38) ;  /* 0xfffffffd011c7547 */ /* 0x000fec000b83ffff */
.L_x_37:
[----:B------:R-:W-:Y:S05]  /*05f0*/  BRA.U !UP0, `(.L_x_36) ;  /* 0x0000000508647547 */ /* 0x000fea000b800000 */
[----:B------:R-:W-:Y:S02]  /*0600*/  UISETP.GE.U32.AND UP0, UPT, UR10, 0x8, UPT ;  /* 0x000000080a00788c */ /* 0x000fe4000bf06070 */
[----:B------:R-:W-:-:S04]  /*0610*/  ULOP3.LUT UR6, UR7, 0x7, URZ, 0xc0, !UPT ;  /* 0x0000000707067892 */ /* 0x000fc8000f8ec0ff */
[----:B------:R-:W-:-:S03]  /*0620*/  UISETP.NE.AND UP1, UPT, UR6, URZ, UPT ;  /* 0x000000ff0600728c */ /* 0x000fc6000bf25270 */
[----:B------:R-:W-:Y:S08]  /*0630*/  BRA.U !UP0, `(.L_x_39) ;  /* 0x0000000108907547 */ /* 0x000ff0000b800000 */
[----:B------:R-:W0:Y:S01]  /*0640*/  LDC.64 R10, c[0x0][0x388] ;  /* 0x0000e200ff0a7b82 */ /* 0x000e220000000a00 */
[----:B------:R-:W1:Y:S01]  /*0650*/  LDCU.64 UR8, c[0x0][0x388] ;  /* 0x00007100ff0877ac */ /* 0x000e620008000a00 */
[C---:B------:R-:W-:Y:S02]  /*0660*/  IADD3 R13, PT, PT, R9.reuse, UR4, RZ ;  /* 0x00000004090d7c10 */ /* 0x040fe4000fffe0ff */
[----:B------:R-:W-:Y:S02]  /*0670*/  IADD3 R6, P0, PT, R9, UR4, RZ ;  /* 0x0000000409067c10 */ /* 0x000fe4000ff1e0ff */
[----:B------:R-:W-:Y:S02]  /*0680*/  IADD3 R3, PT, PT, R8, UR4, RZ ;  /* 0x0000000408037c10 */ /* 0x000fe4000fffe0ff */
[----:B------:R-:W2:Y:S01]  /*0690*/  LDC.64 R4, c[0x0][0x380] ;  /* 0x0000e000ff047b82 */ /* 0x000ea20000000a00 */
[----:B0-----:R-:W-:Y:S01]  /*06a0*/  IMAD.WIDE.U32 R10, R13, 0x4, R10 ;  /* 0x000000040d0a7825 */ /* 0x001fe200078e000a */
[----:B------:R-:W-:-:S02]  /*06b0*/  IADD3.X R13, PT, PT, RZ, RZ, RZ, P0, !PT ;  /* 0x000000ffff0d7210 */ /* 0x000fc400007fe4ff */
[C---:B-1----:R-:W-:Y:S02]  /*06c0*/  LEA R2, P0, R6.reuse, UR8, 0x2 ;  /* 0x0000000806027c11 */ /* 0x042fe4000f8010ff */
[----:B------:R-:W3:Y:S01]  /*06d0*/  LDG.E R16, desc[UR12][R10.64] ;  /* 0x0000000c0a107981 */ /* 0x000ee2000c1e1900 */
[----:B--2---:R-:W-:Y:S01]  /*06e0*/  IMAD.WIDE R4, R3, 0x4, R4 ;  /* 0x0000000403047825 */ /* 0x004fe200078e0204 */
[----:B------:R-:W-:-:S04]  /*06f0*/  LEA.HI.X R3, R6, UR9, R13, 0x2, P0 ;  /* 0x0000000906037c11 */ /* 0x000fc800080f140d */
[----:B------:R-:W3:Y:S04]  /*0700*/  LDG.E R15, desc[UR12][R4.64] ;  /* 0x0000000c040f7981 */ /* 0x000ee8000c1e1900 */
[----:B------:R-:W2:Y:S04]  /*0710*/  LDG.E R18, desc[UR12][R4.64+0x4] ;  /* 0x0000040c04127981 */ /* 0x000ea8000c1e1900 */
[----:B------:R-:W2:Y:S04]  /*0720*/  LDG.E R17, desc[UR12][R2.64+0x4] ;  /* 0x0000040c02117981 */ /* 0x000ea8000c1e1900 */
[----:B------:R-:W4:Y:S04]  /*0730*/  LDG.E R20, desc[UR12][R4.64+0x8] ;  /* 0x0000080c04147981 */ /* 0x000f28000c1e1900 */
        /* <DEDUP_REMOVED lines=11> */
[----:B------:R-:W-:Y:S01]  /*07f0*/  UIADD3 UR4, UPT, UPT, UR4, 0x8, URZ ;  /* 0x0000000804047890 */ /* 0x000fe2000fffe0ff */
[----:B---3--:R-:W-:-:S04]  /*0800*/  FFMA R15, R15, R16, R14 ;  /* 0x000000100f0f7223 */ /* 0x008fc8000000000e */
[----:B--2---:R-:W-:-:S04]  /*0810*/  FFMA R15, R18, R17, R15 ;  /* 0x00000011120f7223 */ /* 0x004fc8000000000f */
[----:B----4-:R-:W-:-:S04]  /*0820*/  FFMA R15, R20, R19, R15 ;  /* 0x00000013140f7223 */ /* 0x010fc8000000000f */
[----:B-----5:R-:W-:-:S04]  /*0830*/  FFMA R15, R22, R21, R15 ;  /* 0x00000015160f7223 */ /* 0x020fc8000000000f */
[----:B------:R-:W-:-:S04]  /*0840*/  FFMA R15, R24, R23, R15 ;  /* 0x00000017180f7223 */ /* 0x000fc8000000000f */
[----:B------:R-:W-:-:S04]  /*0850*/  FFMA R13, R12, R13, R15 ;  /* 0x0000000d0c0d7223 */ /* 0x000fc8000000000f */
[----:B------:R-:W-:-:S04]  /*0860*/  FFMA R11, R6, R11, R13 ;  /* 0x0000000b060b7223 */ /* 0x000fc8000000000d */
[----:B------:R-:W-:-:S07]  /*0870*/  FFMA R14, R26, R10, R11 ;  /* 0x0000000a1a0e7223 */ /* 0x000fce000000000b */
.L_x_39:
        /* <DEDUP_REMOVED lines=13> */
[----:B-1----:R-:W-:-:S03]  /*0950*/  LEA R2, P0, R6, UR6, 0x2 ;  /* 0x0000000606027c11 */ /* 0x002fc6000f8010ff */
[----:B------:R-:W3:Y:S01]  /*0960*/  LDG.E R10, desc[UR12][R10.64] ;  /* 0x0000000c0a0a7981 */ /* 0x000ee2000c1e1900 */
[----:B------:R-:W-:Y:S01]  /*0970*/  LEA.HI.X R3, R6, UR7, R3, 0x2, P0 ;  /* 0x0000000706037c11 */ /* 0x000fe200080f1403 */
[----:B--2---:R-:W-:-:S04]  /*0980*/  IMAD.WIDE R4, R13, 0x4, R4 ;  /* 0x000000040d047825 */ /* 0x004fc800078e0204 */
[----:B------:R-:W2:Y:S04]  /*0990*/  LDG.E R12, desc[UR12][R2.64+0x4] ;  /* 0x0000040c020c7981 */ /* 0x000ea8000c1e1900 */
[----:B------:R-:W3:Y:S04]  /*09a0*/  LDG.E R13, desc[UR12][R4.64] ;  /* 0x0000000c040d7981 */ /* 0x000ee8000c1e1900 */
[----:B------:R-:W2:Y:S04]  /*09b0*/  LDG.E R6, desc[UR12][R4.64+0x4] ;  /* 0x0000040c04067981 */ /* 0x000ea8000c1e1900 */
[----:B------:R-:W4:Y:S04]  /*09c0*/  LDG.E R15, desc[UR12][R4.64+0x8] ;  /* 0x0000080c040f7981 */ /* 0x000f28000c1e1900 */
[----:B------:R-:W4:Y:S04]  /*09d0*/  LDG.E R16, desc[UR12][R2.64+0x8] ;  /* 0x0000080c02107981 */ /* 0x000f28000c1e1900 */
[----:B------:R-:W5:Y:S04]  /*09e0*/  LDG.E R18, desc[UR12][R2.64+0xc] ;  /* 0x00000c0c02127981 */ /* 0x000f68000c1e1900 */
[----:B------:R-:W5:Y:S01]  /*09f0*/  LDG.E R17, desc[UR12][R4.64+0xc] ;  /* 0x00000c0c04117981 */ /* 0x000f62000c1e1900 */
[----:B------:R-:W-:Y:S01]  /*0a00*/  UIADD3 UR4, UPT, UPT, UR4, 0x4, URZ ;  /* 0x0000000404047890 */ /* 0x000fe2000fffe0ff */
[----:B---3--:R-:W-:-:S04]  /*0a10*/  FFMA R13, R13, R10, R14 ;  /* 0x0000000a0d0d7223 */ /* 0x008fc8000000000e */
[----:B--2---:R-:W-:-:S04]  /*0a20*/  FFMA R6, R6, R12, R13 ;  /* 0x0000000c06067223 */ /* 0x004fc8000000000d */
[----:B----4-:R-:W-:-:S04]  /*0a30*/  FFMA R6, R15, R16, R6 ;  /* 0x000000100f067223 */ /* 0x010fc80000000006 */
[----:B-----5:R-:W-:-:S07]  /*0a40*/  FFMA R14, R17, R18, R6 ;  /* 0x00000012110e7223 */ /* 0x020fce0000000006 */
.L_x_40:
[----:B------:R-:W-:Y:S05]  /*0a50*/  BRA.U !UP1, `(.L_x_36) ;  /* 0x00000001094c7547 */ /* 0x000fea000b800000 */
[----:B------:R-:W0:Y:S01]  /*0a60*/  LDC.64 R4, c[0x0][0x388] ;  /* 0x0000e200ff047b82 */ /* 0x000e220000000a00 */
[----:B------:R-:W-:Y:S01]  /*0a70*/  IADD3 R9, PT, PT, R9, UR4, RZ ;  /* 0x0000000409097c10 */ /* 0x000fe2000fffe0ff */
[----:B------:R-:W-:Y:S01]  /*0a80*/  UIADD3 UR5, UPT, UPT, -UR5, URZ, URZ ;  /* 0x000000ff05057290 */ /* 0x000fe2000fffe1ff */
[----:B------:R-:W-:-:S05]  /*0a90*/  IADD3 R11, PT, PT, R8, UR4, RZ ;  /* 0x00000004080b7c10 */ /* 0x000fca000fffe0ff */
[----:B------:R-:W1:Y:S01]  /*0aa0*/  LDC.64 R2, c[0x0][0x380] ;  /* 0x0000e000ff027b82 */ /* 0x000e620000000a00 */
[----:B0-----:R-:W-:-:S03]  /*0ab0*/  IMAD.WIDE.U32 R4, R9, 0x4, R4 ;  /* 0x0000000409047825 */ /* 0x001fc600078e0004 */
[----:B------:R-:W-:Y:S02]  /*0ac0*/  MOV R10, R4 ;  /* 0x00000004000a7202 */ /* 0x000fe40000000f00 */
[----:B------:R-:W-:-:S07]  /*0ad0*/  MOV R9, R5 ;  /* 0x0000000500097202 */ /* 0x000fce0000000f00 */
.L_x_41:
[----:B-1----:R-:W-:Y:S01]  /*0ae0*/  IMAD.WIDE R4, R11, 0x4, R2 ;  /* 0x000000040b047825 */ /* 0x002fe200078e0202 */
[----:B------:R-:W-:-:S05]  /*0af0*/  MOV R8, R10 ;  /* 0x0000000a00087202 */ /* 0x000fca0000000f00 */
[----:B------:R-:W2:Y:S04]  /*0b00*/  LDG.E R5, desc[UR12][R4.64] ;  /* 0x0000000c04057981 */ /* 0x000ea8000c1e1900 */
[----:B------:R0:W2:Y:S01]  /*0b10*/  LDG.E R6, desc[UR12][R8.64] ;  /* 0x0000000c08067981 */ /* 0x0000a2000c1e1900 */
[----:B------:R-:W-:Y:S01]  /*0b20*/  UIADD3 UR5, UPT, UPT, UR5, 0x1, URZ ;  /* 0x0000000105057890 */ /* 0x000fe2000fffe0ff */
[----:B------:R-:W-:Y:S02]  /*0b30*/  IADD3 R10, P0, PT, R10, 0x4, RZ ;  /* 0x000000040a0a7810 */ /* 0x000fe40007f1e0ff */
[----:B------:R-:W-:Y:S01]  /*0b40*/  IADD3 R11, PT, PT, R11, 0x1, RZ ;  /* 0x000000010b0b7810 */ /* 0x000fe20007ffe0ff */
[----:B------:R-:W-:Y:S01]  /*0b50*/  UISETP.NE.AND UP0, UPT, UR5, URZ, UPT ;  /* 0x000000ff0500728c */ /* 0x000fe2000bf05270 */
[----:B0-----:R-:W-:Y:S01]  /*0b60*/  IADD3.X R9, PT, PT, RZ, R9, RZ, P0, !PT ;  /* 0x00000009ff097210 */ /* 0x001fe200007fe4ff */
[----:B--2---:R-:W-:-:S07]  /*0b70*/  FFMA R14, R5, R6, R14 ;  /* 0x00000006050e7223 */ /* 0x004fce000000000e */
[----:B------:R-:W-:Y:S05]  /*0b80*/  BRA.U UP0, `(.L_x_41) ;  /* 0xfffffffd00d47547 */ /* 0x000fea000b83ffff */
.L_x_36:
[----:B------:R-:W0:Y:S01]  /*0b90*/  LDC.64 R2, c[0x0][0x390] ;  /* 0x0000e400ff027b82 */ /* 0x000e220000000a00 */
[----:B------:R-:W1:Y:S07]  /*0ba0*/  LDCU.U8 UR4, c[0x0][0x3ac] ;  /* 0x00007580ff0477ac */ /* 0x000e6e0008000000 */
[----:B------:R-:W2:Y:S01]  /*0bb0*/  LDC.64 R4, c[0x0][0x398] ;  /* 0x0000e600ff047b82 */ /* 0x000ea20000000a00 */
[----:B0-----:R-:W-:-:S06]  /*0bc0*/  IMAD.WIDE.U32 R2, R0, 0x4, R2 ;  /* 0x0000000400027825 */ /* 0x001fcc00078e0002 */
[----:B------:R-:W3:Y:S01]  /*0bd0*/  LDG.E R3, desc[UR12][R2.64] ;  /* 0x0000000c02037981 */ /* 0x000ee2000c1e1900 */
[----:B-1----:R-:W-:Y:S01]  /*0be0*/  UPRMT UR4, UR4, 0x8880, URZ ;  /* 0x0000888004047896 */ /* 0x002fe200080000ff */
[----:B------:R-:W-:-:S04]  /*0bf0*/  IMAD R9, R7, UR11, R0 ;  /* 0x0000000b07097c24 */ /* 0x000fc8000f8e0200 */
[----:B--2---:R-:W-:Y:S01]  /*0c00*/  IMAD.WIDE R4, R9, 0x4, R4 ;  /* 0x0000000409047825 */ /* 0x004fe200078e0204 */
[----:B------:R-:W-:-:S03]  /*0c10*/  ISETP.NE.AND P0, PT, RZ, UR4, PT ;  /* 0x00000004ff007c0c */ /* 0x000fc6000bf05270 */
[----:B---3--:R-:W-:-:S10]  /*0c20*/  FADD R7, R3, R14 ;  /* 0x0000000e03077221 */ /* 0x008fd40000000000 */
[----:B------:R-:W-:-:S05]  /*0c30*/  @P0 FMNMX R7, RZ, R7, !PT ;  /* 0x00000007ff070209 */ /* 0x000fca0007800000 */
[----:B------:R-:W-:Y:S01]  /*0c40*/  STG.E desc[UR12][R4.64], R7 ;  /* 0x0000000704007986 */ /* 0x000fe2000c10190c */
[----:B------:R-:W-:Y:S05]  /*0c50*/  EXIT ;  /* 0x000000000000794d */ /* 0x000fea0003800000 */
.L_x_42:
        /* <DEDUP_REMOVED lines=10> */
.L_x_47:


//--------------------- .nv.shared.reserved.0     --------------------------
	.section	.nv.shared.reserved.0,"aw",@nobits
	.weak		__nv_reservedSMEM_offset_0_alias
	.size		__nv_reservedSMEM_offset_0_alias, 0, 64
	.other		__nv_reservedSMEM_offset_0_alias,@"STO_CUDA_RESERVED_SHARED STV_DEFAULT"
__nv_reservedSMEM_offset_0_alias:
	.zero		0
	.zero		64


//--------------------- .nv.constant0._Z16actualizar_pesosPfS_PKfS1_fiii --------------------------
	.section	.nv.constant0._Z16actualizar_pesosPfS_PKfS1_fiii,"a",@progbits
	.sectionflags	@""
	.align	4
.nv.constant0._Z16actualizar_pesosPfS_PKfS1_fiii:
	.zero		944


//--------------------- .nv.constant0._Z22calcular_error_ocultosPKfS0_S0_Pfiii --------------------------
	.section	.nv.constant0._Z22calcular_error_ocultosPKfS0_S0_Pfiii,"a",@progbits
	.sectionflags	@""
	.align	4
.nv.constant0._Z22calcular_error_ocultosPKfS0_S0_Pfiii:
	.zero		940


//--------------------- .nv.constant0._Z14calcular_errorPKfS0_Pfi --------------------------
	.section	.nv.constant0._Z14calcular_errorPKfS0_Pfi,"a",@progbits
	.sectionflags	@""
	.align	4
.nv.constant0._Z14calcular_errorPKfS0_Pfi:
	.zero		924


//--------------------- .nv.constant0._Z14forward_kernelPKfS0_S0_Pfiiib --------------------------
	.section	.nv.constant0._Z14forward_kernelPKfS0_S0_Pfiiib,"a",@progbits
	.sectionflags	@""
	.align	4
.nv.constant0._Z14forward_kernelPKfS0_S0_Pfiiib:
	.zero		941


//--------------------- SYMBOLS --------------------------

	.type		.nv.reservedSmem.offset0,@object
	.size		.nv.reservedSmem.offset0,0x4
